//
// Generated by NVIDIA NVVM Compiler
//
// Compiler Build ID: CL-36424714
// Cuda compilation tools, release 13.0, V13.0.88
// Based on NVVM 20.0.0
//

.version 9.0
.target sm_100
.address_size 64

	// .globl	_Z17matmul_a_b_kernelPfS_S_iii

.visible .entry _Z17matmul_a_b_kernelPfS_S_iii(
	.param .u64 .ptr .align 1 _Z17matmul_a_b_kernelPfS_S_iii_param_0,
	.param .u64 .ptr .align 1 _Z17matmul_a_b_kernelPfS_S_iii_param_1,
	.param .u64 .ptr .align 1 _Z17matmul_a_b_kernelPfS_S_iii_param_2,
	.param .u32 _Z17matmul_a_b_kernelPfS_S_iii_param_3,
	.param .u32 _Z17matmul_a_b_kernelPfS_S_iii_param_4,
	.param .u32 _Z17matmul_a_b_kernelPfS_S_iii_param_5
)
{
	.reg .pred 	%p<13>;
	.reg .b32 	%r<41>;
	.reg .b32 	%f<68>;
	.reg .b64 	%rd<53>;

	ld.param.u64 	%rd7, [_Z17matmul_a_b_kernelPfS_S_iii_param_0];
	ld.param.u64 	%rd8, [_Z17matmul_a_b_kernelPfS_S_iii_param_1];
	ld.param.u64 	%rd6, [_Z17matmul_a_b_kernelPfS_S_iii_param_2];
	ld.param.u32 	%r20, [_Z17matmul_a_b_kernelPfS_S_iii_param_3];
	ld.param.u32 	%r18, [_Z17matmul_a_b_kernelPfS_S_iii_param_4];
	ld.param.u32 	%r19, [_Z17matmul_a_b_kernelPfS_S_iii_param_5];
	cvta.to.global.u64 	%rd1, %rd8;
	cvta.to.global.u64 	%rd2, %rd7;
	mov.u32 	%r21, %ctaid.y;
	mov.u32 	%r22, %ntid.y;
	mov.u32 	%r23, %tid.y;
	mad.lo.s32 	%r1, %r21, %r22, %r23;
	mov.u32 	%r24, %ctaid.x;
	mov.u32 	%r25, %ntid.x;
	mov.u32 	%r26, %tid.x;
	mad.lo.s32 	%r2, %r24, %r25, %r26;
	setp.ge.s32 	%p1, %r1, %r20;
	setp.ge.s32 	%p2, %r2, %r19;
	or.pred  	%p3, %p1, %p2;
	@%p3 bra 	$L__BB0_14;
	setp.lt.s32 	%p4, %r18, 1;
	mov.f32 	%f67, 0f00000000;
	@%p4 bra 	$L__BB0_13;
	mul.lo.s32 	%r3, %r18, %r1;
	and.b32  	%r4, %r18, 7;
	setp.lt.u32 	%p5, %r18, 8;
	mov.f32 	%f67, 0f00000000;
	mov.b32 	%r39, 0;
	@%p5 bra 	$L__BB0_5;
	and.b32  	%r39, %r18, 2147483640;
	neg.s32 	%r37, %r39;
	shl.b32 	%r7, %r19, 3;
	mul.wide.u32 	%rd9, %r3, 4;
	add.s64 	%rd10, %rd9, %rd2;
	add.s64 	%rd52, %rd10, 16;
	mov.f32 	%f67, 0f00000000;
	mul.wide.s32 	%rd13, %r19, 4;
	mov.u32 	%r36, %r2;
$L__BB0_4:
	.pragma "nounroll";
	ld.global.f32 	%f17, [%rd52+-16];
	mul.wide.s32 	%rd11, %r36, 4;
	add.s64 	%rd12, %rd1, %rd11;
	ld.global.f32 	%f18, [%rd12];
	fma.rn.f32 	%f19, %f17, %f18, %f67;
	ld.global.f32 	%f20, [%rd52+-12];
	add.s64 	%rd14, %rd12, %rd13;
	ld.global.f32 	%f21, [%rd14];
	fma.rn.f32 	%f22, %f20, %f21, %f19;
	ld.global.f32 	%f23, [%rd52+-8];
	add.s64 	%rd15, %rd14, %rd13;
	ld.global.f32 	%f24, [%rd15];
	fma.rn.f32 	%f25, %f23, %f24, %f22;
	ld.global.f32 	%f26, [%rd52+-4];
	add.s64 	%rd16, %rd15, %rd13;
	ld.global.f32 	%f27, [%rd16];
	fma.rn.f32 	%f28, %f26, %f27, %f25;
	ld.global.f32 	%f29, [%rd52];
	add.s64 	%rd17, %rd16, %rd13;
	ld.global.f32 	%f30, [%rd17];
	fma.rn.f32 	%f31, %f29, %f30, %f28;
	ld.global.f32 	%f32, [%rd52+4];
	add.s64 	%rd18, %rd17, %rd13;
	ld.global.f32 	%f33, [%rd18];
	fma.rn.f32 	%f34, %f32, %f33, %f31;
	ld.global.f32 	%f35, [%rd52+8];
	add.s64 	%rd19, %rd18, %rd13;
	ld.global.f32 	%f36, [%rd19];
	fma.rn.f32 	%f37, %f35, %f36, %f34;
	ld.global.f32 	%f38, [%rd52+12];
	add.s64 	%rd20, %rd19, %rd13;
	ld.global.f32 	%f39, [%rd20];
	fma.rn.f32 	%f67, %f38, %f39, %f37;
	add.s32 	%r37, %r37, 8;
	add.s32 	%r36, %r36, %r7;
	add.s64 	%rd52, %rd52, 32;
	setp.ne.s32 	%p6, %r37, 0;
	@%p6 bra 	$L__BB0_4;
$L__BB0_5:
	setp.eq.s32 	%p7, %r4, 0;
	@%p7 bra 	$L__BB0_13;
	and.b32  	%r13, %r18, 3;
	setp.lt.u32 	%p8, %r4, 4;
	@%p8 bra 	$L__BB0_8;
	add.s32 	%r28, %r39, %r3;
	mul.wide.u32 	%rd21, %r28, 4;
	add.s64 	%rd22, %rd2, %rd21;
	ld.global.f32 	%f41, [%rd22];
	mad.lo.s32 	%r29, %r39, %r19, %r2;
	mul.wide.s32 	%rd23, %r29, 4;
	add.s64 	%rd24, %rd1, %rd23;
	ld.global.f32 	%f42, [%rd24];
	fma.rn.f32 	%f43, %f41, %f42, %f67;
	cvt.u64.u32 	%rd25, %r3;
	cvt.u64.u32 	%rd26, %r39;
	add.s64 	%rd27, %rd26, %rd25;
	shl.b64 	%rd28, %rd27, 2;
	add.s64 	%rd29, %rd2, %rd28;
	ld.global.f32 	%f44, [%rd29+4];
	mul.wide.s32 	%rd30, %r19, 4;
	add.s64 	%rd31, %rd24, %rd30;
	ld.global.f32 	%f45, [%rd31];
	fma.rn.f32 	%f46, %f44, %f45, %f43;
	ld.global.f32 	%f47, [%rd29+8];
	add.s64 	%rd32, %rd31, %rd30;
	ld.global.f32 	%f48, [%rd32];
	fma.rn.f32 	%f49, %f47, %f48, %f46;
	ld.global.f32 	%f50, [%rd29+12];
	add.s64 	%rd33, %rd32, %rd30;
	ld.global.f32 	%f51, [%rd33];
	fma.rn.f32 	%f67, %f50, %f51, %f49;
	add.s32 	%r39, %r39, 4;
$L__BB0_8:
	setp.eq.s32 	%p9, %r13, 0;
	@%p9 bra 	$L__BB0_13;
	setp.eq.s32 	%p10, %r13, 1;
	@%p10 bra 	$L__BB0_11;
	add.s32 	%r30, %r39, %r3;
	mul.wide.u32 	%rd34, %r30, 4;
	add.s64 	%rd35, %rd2, %rd34;
	ld.global.f32 	%f53, [%rd35];
	mad.lo.s32 	%r31, %r39, %r19, %r2;
	mul.wide.s32 	%rd36, %r31, 4;
	add.s64 	%rd37, %rd1, %rd36;
	ld.global.f32 	%f54, [%rd37];
	fma.rn.f32 	%f55, %f53, %f54, %f67;
	cvt.u64.u32 	%rd38, %r3;
	cvt.u64.u32 	%rd39, %r39;
	add.s64 	%rd40, %rd39, %rd38;
	shl.b64 	%rd41, %rd40, 2;
	add.s64 	%rd42, %rd2, %rd41;
	ld.global.f32 	%f56, [%rd42+4];
	mul.wide.s32 	%rd43, %r19, 4;
	add.s64 	%rd44, %rd37, %rd43;
	ld.global.f32 	%f57, [%rd44];
	fma.rn.f32 	%f67, %f56, %f57, %f55;
	add.s32 	%r39, %r39, 2;
$L__BB0_11:
	and.b32  	%r32, %r18, 1;
	setp.eq.b32 	%p11, %r32, 1;
	not.pred 	%p12, %p11;
	@%p12 bra 	$L__BB0_13;
	add.s32 	%r33, %r39, %r3;
	mul.wide.u32 	%rd45, %r33, 4;
	add.s64 	%rd46, %rd2, %rd45;
	ld.global.f32 	%f58, [%rd46];
	mad.lo.s32 	%r34, %r39, %r19, %r2;
	mul.wide.s32 	%rd47, %r34, 4;
	add.s64 	%rd48, %rd1, %rd47;
	ld.global.f32 	%f59, [%rd48];
	fma.rn.f32 	%f67, %f58, %f59, %f67;
$L__BB0_13:
	mad.lo.s32 	%r35, %r19, %r1, %r2;
	cvta.to.global.u64 	%rd49, %rd6;
	mul.wide.s32 	%rd50, %r35, 4;
	add.s64 	%rd51, %rd49, %rd50;
	st.global.f32 	[%rd51], %f67;
$L__BB0_14:
	ret;

}
	// .globl	_Z18matmul_a_bt_kernelPfS_S_iii
.visible .entry _Z18matmul_a_bt_kernelPfS_S_iii(
	.param .u64 .ptr .align 1 _Z18matmul_a_bt_kernelPfS_S_iii_param_0,
	.param .u64 .ptr .align 1 _Z18matmul_a_bt_kernelPfS_S_iii_param_1,
	.param .u64 .ptr .align 1 _Z18matmul_a_bt_kernelPfS_S_iii_param_2,
	.param .u32 _Z18matmul_a_bt_kernelPfS_S_iii_param_3,
	.param .u32 _Z18matmul_a_bt_kernelPfS_S_iii_param_4,
	.param .u32 _Z18matmul_a_bt_kernelPfS_S_iii_param_5
)
{
	.reg .pred 	%p<13>;
	.reg .b32 	%r<48>;
	.reg .b32 	%f<112>;
	.reg .b64 	%rd<43>;

	ld.param.u64 	%rd11, [_Z18matmul_a_bt_kernelPfS_S_iii_param_0];
	ld.param.u64 	%rd12, [_Z18matmul_a_bt_kernelPfS_S_iii_param_1];
	ld.param.u64 	%rd10, [_Z18matmul_a_bt_kernelPfS_S_iii_param_2];
	ld.param.u32 	%r27, [_Z18matmul_a_bt_kernelPfS_S_iii_param_3];
	ld.param.u32 	%r25, [_Z18matmul_a_bt_kernelPfS_S_iii_param_4];
	ld.param.u32 	%r26, [_Z18matmul_a_bt_kernelPfS_S_iii_param_5];
	cvta.to.global.u64 	%rd1, %rd12;
	cvta.to.global.u64 	%rd2, %rd11;
	mov.u32 	%r28, %ctaid.y;
	mov.u32 	%r29, %ntid.y;
	mov.u32 	%r30, %tid.y;
	mad.lo.s32 	%r1, %r28, %r29, %r30;
	mov.u32 	%r31, %ctaid.x;
	mov.u32 	%r32, %ntid.x;
	mov.u32 	%r33, %tid.x;
	mad.lo.s32 	%r2, %r31, %r32, %r33;
	setp.ge.s32 	%p1, %r1, %r27;
	setp.ge.s32 	%p2, %r2, %r26;
	or.pred  	%p3, %p1, %p2;
	@%p3 bra 	$L__BB1_15;
	setp.lt.s32 	%p4, %r25, 1;
	mov.f32 	%f111, 0f00000000;
	@%p4 bra 	$L__BB1_14;
	mul.lo.s32 	%r3, %r25, %r1;
	mul.lo.s32 	%r4, %r25, %r2;
	and.b32  	%r5, %r25, 15;
	setp.lt.u32 	%p5, %r25, 16;
	mov.f32 	%f111, 0f00000000;
	mov.b32 	%r44, 0;
	@%p5 bra 	$L__BB1_5;
	and.b32  	%r44, %r25, 2147483632;
	neg.s32 	%r42, %r44;
	mul.wide.u32 	%rd13, %r3, 4;
	add.s64 	%rd14, %rd13, %rd2;
	add.s64 	%rd41, %rd14, 32;
	add.s64 	%rd4, %rd1, 32;
	mov.f32 	%f111, 0f00000000;
	mov.u32 	%r41, %r4;
$L__BB1_4:
	.pragma "nounroll";
	mul.wide.s32 	%rd15, %r41, 4;
	add.s64 	%rd16, %rd4, %rd15;
	ld.global.f32 	%f18, [%rd41+-32];
	ld.global.f32 	%f19, [%rd16+-32];
	fma.rn.f32 	%f20, %f18, %f19, %f111;
	ld.global.f32 	%f21, [%rd41+-28];
	ld.global.f32 	%f22, [%rd16+-28];
	fma.rn.f32 	%f23, %f21, %f22, %f20;
	ld.global.f32 	%f24, [%rd41+-24];
	ld.global.f32 	%f25, [%rd16+-24];
	fma.rn.f32 	%f26, %f24, %f25, %f23;
	ld.global.f32 	%f27, [%rd41+-20];
	ld.global.f32 	%f28, [%rd16+-20];
	fma.rn.f32 	%f29, %f27, %f28, %f26;
	ld.global.f32 	%f30, [%rd41+-16];
	ld.global.f32 	%f31, [%rd16+-16];
	fma.rn.f32 	%f32, %f30, %f31, %f29;
	ld.global.f32 	%f33, [%rd41+-12];
	ld.global.f32 	%f34, [%rd16+-12];
	fma.rn.f32 	%f35, %f33, %f34, %f32;
	ld.global.f32 	%f36, [%rd41+-8];
	ld.global.f32 	%f37, [%rd16+-8];
	fma.rn.f32 	%f38, %f36, %f37, %f35;
	ld.global.f32 	%f39, [%rd41+-4];
	ld.global.f32 	%f40, [%rd16+-4];
	fma.rn.f32 	%f41, %f39, %f40, %f38;
	ld.global.f32 	%f42, [%rd41];
	ld.global.f32 	%f43, [%rd16];
	fma.rn.f32 	%f44, %f42, %f43, %f41;
	ld.global.f32 	%f45, [%rd41+4];
	ld.global.f32 	%f46, [%rd16+4];
	fma.rn.f32 	%f47, %f45, %f46, %f44;
	ld.global.f32 	%f48, [%rd41+8];
	ld.global.f32 	%f49, [%rd16+8];
	fma.rn.f32 	%f50, %f48, %f49, %f47;
	ld.global.f32 	%f51, [%rd41+12];
	ld.global.f32 	%f52, [%rd16+12];
	fma.rn.f32 	%f53, %f51, %f52, %f50;
	ld.global.f32 	%f54, [%rd41+16];
	ld.global.f32 	%f55, [%rd16+16];
	fma.rn.f32 	%f56, %f54, %f55, %f53;
	ld.global.f32 	%f57, [%rd41+20];
	ld.global.f32 	%f58, [%rd16+20];
	fma.rn.f32 	%f59, %f57, %f58, %f56;
	ld.global.f32 	%f60, [%rd41+24];
	ld.global.f32 	%f61, [%rd16+24];
	fma.rn.f32 	%f62, %f60, %f61, %f59;
	ld.global.f32 	%f63, [%rd41+28];
	ld.global.f32 	%f64, [%rd16+28];
	fma.rn.f32 	%f111, %f63, %f64, %f62;
	add.s32 	%r42, %r42, 16;
	add.s64 	%rd41, %rd41, 64;
	add.s32 	%r41, %r41, 16;
	setp.ne.s32 	%p6, %r42, 0;
	@%p6 bra 	$L__BB1_4;
$L__BB1_5:
	setp.eq.s32 	%p7, %r5, 0;
	@%p7 bra 	$L__BB1_14;
	and.b32  	%r13, %r25, 7;
	setp.lt.u32 	%p8, %r5, 8;
	@%p8 bra 	$L__BB1_8;
	add.s32 	%r35, %r44, %r3;
	mul.wide.u32 	%rd17, %r35, 4;
	add.s64 	%rd18, %rd2, %rd17;
	ld.global.f32 	%f66, [%rd18];
	add.s32 	%r36, %r44, %r4;
	mul.wide.s32 	%rd19, %r36, 4;
	add.s64 	%rd20, %rd1, %rd19;
	ld.global.f32 	%f67, [%rd20];
	fma.rn.f32 	%f68, %f66, %f67, %f111;
	cvt.u64.u32 	%rd21, %r3;
	cvt.u64.u32 	%rd22, %r44;
	add.s64 	%rd23, %rd22, %rd21;
	shl.b64 	%rd24, %rd23, 2;
	add.s64 	%rd25, %rd2, %rd24;
	ld.global.f32 	%f69, [%rd25+4];
	ld.global.f32 	%f70, [%rd20+4];
	fma.rn.f32 	%f71, %f69, %f70, %f68;
	ld.global.f32 	%f72, [%rd25+8];
	ld.global.f32 	%f73, [%rd20+8];
	fma.rn.f32 	%f74, %f72, %f73, %f71;
	ld.global.f32 	%f75, [%rd25+12];
	ld.global.f32 	%f76, [%rd20+12];
	fma.rn.f32 	%f77, %f75, %f76, %f74;
	ld.global.f32 	%f78, [%rd25+16];
	ld.global.f32 	%f79, [%rd20+16];
	fma.rn.f32 	%f80, %f78, %f79, %f77;
	ld.global.f32 	%f81, [%rd25+20];
	ld.global.f32 	%f82, [%rd20+20];
	fma.rn.f32 	%f83, %f81, %f82, %f80;
	ld.global.f32 	%f84, [%rd25+24];
	ld.global.f32 	%f85, [%rd20+24];
	fma.rn.f32 	%f86, %f84, %f85, %f83;
	ld.global.f32 	%f87, [%rd25+28];
	ld.global.f32 	%f88, [%rd20+28];
	fma.rn.f32 	%f111, %f87, %f88, %f86;
	add.s32 	%r44, %r44, 8;
$L__BB1_8:
	setp.eq.s32 	%p9, %r13, 0;
	@%p9 bra 	$L__BB1_14;
	and.b32  	%r16, %r25, 3;
	setp.lt.u32 	%p10, %r13, 4;
	@%p10 bra 	$L__BB1_11;
	add.s32 	%r37, %r44, %r3;
	mul.wide.u32 	%rd26, %r37, 4;
	add.s64 	%rd27, %rd2, %rd26;
	ld.global.f32 	%f90, [%rd27];
	add.s32 	%r38, %r44, %r4;
	mul.wide.s32 	%rd28, %r38, 4;
	add.s64 	%rd29, %rd1, %rd28;
	ld.global.f32 	%f91, [%rd29];
	fma.rn.f32 	%f92, %f90, %f91, %f111;
	cvt.u64.u32 	%rd30, %r3;
	cvt.u64.u32 	%rd31, %r44;
	add.s64 	%rd32, %rd31, %rd30;
	shl.b64 	%rd33, %rd32, 2;
	add.s64 	%rd34, %rd2, %rd33;
	ld.global.f32 	%f93, [%rd34+4];
	ld.global.f32 	%f94, [%rd29+4];
	fma.rn.f32 	%f95, %f93, %f94, %f92;
	ld.global.f32 	%f96, [%rd34+8];
	ld.global.f32 	%f97, [%rd29+8];
	fma.rn.f32 	%f98, %f96, %f97, %f95;
	ld.global.f32 	%f99, [%rd34+12];
	ld.global.f32 	%f100, [%rd29+12];
	fma.rn.f32 	%f111, %f99, %f100, %f98;
	add.s32 	%r44, %r44, 4;
$L__BB1_11:
	setp.eq.s32 	%p11, %r16, 0;
	@%p11 bra 	$L__BB1_14;
	add.s32 	%r47, %r44, %r4;
	add.s32 	%r39, %r44, %r3;
	mul.wide.u32 	%rd35, %r39, 4;
	add.s64 	%rd42, %rd2, %rd35;
	neg.s32 	%r46, %r16;
$L__BB1_13:
	.pragma "nounroll";
	mul.wide.s32 	%rd36, %r47, 4;
	add.s64 	%rd37, %rd1, %rd36;
	ld.global.f32 	%f101, [%rd42];
	ld.global.f32 	%f102, [%rd37];
	fma.rn.f32 	%f111, %f101, %f102, %f111;
	add.s32 	%r47, %r47, 1;
	add.s64 	%rd42, %rd42, 4;
	add.s32 	%r46, %r46, 1;
	setp.ne.s32 	%p12, %r46, 0;
	@%p12 bra 	$L__BB1_13;
$L__BB1_14:
	mad.lo.s32 	%r40, %r26, %r1, %r2;
	cvta.to.global.u64 	%rd38, %rd10;
	mul.wide.s32 	%rd39, %r40, 4;
	add.s64 	%rd40, %rd38, %rd39;
	st.global.f32 	[%rd40], %f111;
$L__BB1_15:
	ret;

}
	// .globl	_Z18matmul_at_b_kernelPfS_S_iii
.visible .entry _Z18matmul_at_b_kernelPfS_S_iii(
	.param .u64 .ptr .align 1 _Z18matmul_at_b_kernelPfS_S_iii_param_0,
	.param .u64 .ptr .align 1 _Z18matmul_at_b_kernelPfS_S_iii_param_1,
	.param .u64 .ptr .align 1 _Z18matmul_at_b_kernelPfS_S_iii_param_2,
	.param .u32 _Z18matmul_at_b_kernelPfS_S_iii_param_3,
	.param .u32 _Z18matmul_at_b_kernelPfS_S_iii_param_4,
	.param .u32 _Z18matmul_at_b_kernelPfS_S_iii_param_5
)
{
	.reg .pred 	%p<13>;
	.reg .b32 	%r<44>;
	.reg .b32 	%f<68>;
	.reg .b64 	%rd<53>;

	ld.param.u64 	%rd4, [_Z18matmul_at_b_kernelPfS_S_iii_param_0];
	ld.param.u64 	%rd5, [_Z18matmul_at_b_kernelPfS_S_iii_param_1];
	ld.param.u64 	%rd3, [_Z18matmul_at_b_kernelPfS_S_iii_param_2];
	ld.param.u32 	%r20, [_Z18matmul_at_b_kernelPfS_S_iii_param_3];
	ld.param.u32 	%r21, [_Z18matmul_at_b_kernelPfS_S_iii_param_4];
	ld.param.u32 	%r22, [_Z18matmul_at_b_kernelPfS_S_iii_param_5];
	cvta.to.global.u64 	%rd1, %rd5;
	cvta.to.global.u64 	%rd2, %rd4;
	mov.u32 	%r23, %ctaid.y;
	mov.u32 	%r24, %ntid.y;
	mov.u32 	%r25, %tid.y;
	mad.lo.s32 	%r1, %r23, %r24, %r25;
	mov.u32 	%r26, %ctaid.x;
	mov.u32 	%r27, %ntid.x;
	mov.u32 	%r28, %tid.x;
	mad.lo.s32 	%r2, %r26, %r27, %r28;
	setp.ge.s32 	%p1, %r1, %r21;
	setp.ge.s32 	%p2, %r2, %r22;
	or.pred  	%p3, %p1, %p2;
	@%p3 bra 	$L__BB2_14;
	setp.lt.s32 	%p4, %r20, 1;
	mov.f32 	%f67, 0f00000000;
	@%p4 bra 	$L__BB2_13;
	and.b32  	%r3, %r20, 7;
	setp.lt.u32 	%p5, %r20, 8;
	mov.f32 	%f67, 0f00000000;
	mov.b32 	%r42, 0;
	@%p5 bra 	$L__BB2_5;
	and.b32  	%r42, %r20, 2147483640;
	neg.s32 	%r40, %r42;
	shl.b32 	%r6, %r22, 3;
	shl.b32 	%r7, %r21, 3;
	mov.f32 	%f67, 0f00000000;
	mul.wide.s32 	%rd10, %r21, 4;
	mul.wide.s32 	%rd12, %r22, 4;
	mov.u32 	%r38, %r1;
	mov.u32 	%r39, %r2;
$L__BB2_4:
	.pragma "nounroll";
	mul.wide.s32 	%rd6, %r38, 4;
	add.s64 	%rd7, %rd2, %rd6;
	ld.global.f32 	%f17, [%rd7];
	mul.wide.s32 	%rd8, %r39, 4;
	add.s64 	%rd9, %rd1, %rd8;
	ld.global.f32 	%f18, [%rd9];
	fma.rn.f32 	%f19, %f17, %f18, %f67;
	add.s64 	%rd11, %rd7, %rd10;
	ld.global.f32 	%f20, [%rd11];
	add.s64 	%rd13, %rd9, %rd12;
	ld.global.f32 	%f21, [%rd13];
	fma.rn.f32 	%f22, %f20, %f21, %f19;
	add.s64 	%rd14, %rd11, %rd10;
	ld.global.f32 	%f23, [%rd14];
	add.s64 	%rd15, %rd13, %rd12;
	ld.global.f32 	%f24, [%rd15];
	fma.rn.f32 	%f25, %f23, %f24, %f22;
	add.s64 	%rd16, %rd14, %rd10;
	ld.global.f32 	%f26, [%rd16];
	add.s64 	%rd17, %rd15, %rd12;
	ld.global.f32 	%f27, [%rd17];
	fma.rn.f32 	%f28, %f26, %f27, %f25;
	add.s64 	%rd18, %rd16, %rd10;
	ld.global.f32 	%f29, [%rd18];
	add.s64 	%rd19, %rd17, %rd12;
	ld.global.f32 	%f30, [%rd19];
	fma.rn.f32 	%f31, %f29, %f30, %f28;
	add.s64 	%rd20, %rd18, %rd10;
	ld.global.f32 	%f32, [%rd20];
	add.s64 	%rd21, %rd19, %rd12;
	ld.global.f32 	%f33, [%rd21];
	fma.rn.f32 	%f34, %f32, %f33, %f31;
	add.s64 	%rd22, %rd20, %rd10;
	ld.global.f32 	%f35, [%rd22];
	add.s64 	%rd23, %rd21, %rd12;
	ld.global.f32 	%f36, [%rd23];
	fma.rn.f32 	%f37, %f35, %f36, %f34;
	add.s64 	%rd24, %rd22, %rd10;
	ld.global.f32 	%f38, [%rd24];
	add.s64 	%rd25, %rd23, %rd12;
	ld.global.f32 	%f39, [%rd25];
	fma.rn.f32 	%f67, %f38, %f39, %f37;
	add.s32 	%r40, %r40, 8;
	add.s32 	%r39, %r39, %r6;
	add.s32 	%r38, %r38, %r7;
	setp.ne.s32 	%p6, %r40, 0;
	@%p6 bra 	$L__BB2_4;
$L__BB2_5:
	setp.eq.s32 	%p7, %r3, 0;
	@%p7 bra 	$L__BB2_13;
	and.b32  	%r15, %r20, 3;
	setp.lt.u32 	%p8, %r3, 4;
	@%p8 bra 	$L__BB2_8;
	mad.lo.s32 	%r30, %r42, %r21, %r1;
	mul.wide.s32 	%rd26, %r30, 4;
	add.s64 	%rd27, %rd2, %rd26;
	ld.global.f32 	%f41, [%rd27];
	mad.lo.s32 	%r31, %r42, %r22, %r2;
	mul.wide.s32 	%rd28, %r31, 4;
	add.s64 	%rd29, %rd1, %rd28;
	ld.global.f32 	%f42, [%rd29];
	fma.rn.f32 	%f43, %f41, %f42, %f67;
	mul.wide.s32 	%rd30, %r21, 4;
	add.s64 	%rd31, %rd27, %rd30;
	ld.global.f32 	%f44, [%rd31];
	mul.wide.s32 	%rd32, %r22, 4;
	add.s64 	%rd33, %rd29, %rd32;
	ld.global.f32 	%f45, [%rd33];
	fma.rn.f32 	%f46, %f44, %f45, %f43;
	add.s64 	%rd34, %rd31, %rd30;
	ld.global.f32 	%f47, [%rd34];
	add.s64 	%rd35, %rd33, %rd32;
	ld.global.f32 	%f48, [%rd35];
	fma.rn.f32 	%f49, %f47, %f48, %f46;
	add.s64 	%rd36, %rd34, %rd30;
	ld.global.f32 	%f50, [%rd36];
	add.s64 	%rd37, %rd35, %rd32;
	ld.global.f32 	%f51, [%rd37];
	fma.rn.f32 	%f67, %f50, %f51, %f49;
	add.s32 	%r42, %r42, 4;
$L__BB2_8:
	setp.eq.s32 	%p9, %r15, 0;
	@%p9 bra 	$L__BB2_13;
	setp.eq.s32 	%p10, %r15, 1;
	@%p10 bra 	$L__BB2_11;
	mad.lo.s32 	%r32, %r42, %r21, %r1;
	mul.wide.s32 	%rd38, %r32, 4;
	add.s64 	%rd39, %rd2, %rd38;
	ld.global.f32 	%f53, [%rd39];
	mad.lo.s32 	%r33, %r42, %r22, %r2;
	mul.wide.s32 	%rd40, %r33, 4;
	add.s64 	%rd41, %rd1, %rd40;
	ld.global.f32 	%f54, [%rd41];
	fma.rn.f32 	%f55, %f53, %f54, %f67;
	mul.wide.s32 	%rd42, %r21, 4;
	add.s64 	%rd43, %rd39, %rd42;
	ld.global.f32 	%f56, [%rd43];
	mul.wide.s32 	%rd44, %r22, 4;
	add.s64 	%rd45, %rd41, %rd44;
	ld.global.f32 	%f57, [%rd45];
	fma.rn.f32 	%f67, %f56, %f57, %f55;
	add.s32 	%r42, %r42, 2;
$L__BB2_11:
	and.b32  	%r34, %r20, 1;
	setp.eq.b32 	%p11, %r34, 1;
	not.pred 	%p12, %p11;
	@%p12 bra 	$L__BB2_13;
	mad.lo.s32 	%r35, %r42, %r21, %r1;
	mul.wide.s32 	%rd46, %r35, 4;
	add.s64 	%rd47, %rd2, %rd46;
	ld.global.f32 	%f58, [%rd47];
	mad.lo.s32 	%r36, %r42, %r22, %r2;
	mul.wide.s32 	%rd48, %r36, 4;
	add.s64 	%rd49, %rd1, %rd48;
	ld.global.f32 	%f59, [%rd49];
	fma.rn.f32 	%f67, %f58, %f59, %f67;
$L__BB2_13:
	mad.lo.s32 	%r37, %r22, %r1, %r2;
	cvta.to.global.u64 	%rd50, %rd3;
	mul.wide.s32 	%rd51, %r37, 4;
	add.s64 	%rd52, %rd50, %rd51;
	st.global.f32 	[%rd52], %f67;
$L__BB2_14:
	ret;

}
	// .globl	_Z11relu_kernelPfi
.visible .entry _Z11relu_kernelPfi(
	.param .u64 .ptr .align 1 _Z11relu_kernelPfi_param_0,
	.param .u32 _Z11relu_kernelPfi_param_1
)
{
	.reg .pred 	%p<2>;
	.reg .b32 	%r<6>;
	.reg .b32 	%f<3>;
	.reg .b64 	%rd<5>;

	ld.param.u64 	%rd1, [_Z11relu_kernelPfi_param_0];
	ld.param.u32 	%r2, [_Z11relu_kernelPfi_param_1];
	mov.u32 	%r3, %ctaid.x;
	mov.u32 	%r4, %ntid.x;
	mov.u32 	%r5, %tid.x;
	mad.lo.s32 	%r1, %r3, %r4, %r5;
	setp.ge.s32 	%p1, %r1, %r2;
	@%p1 bra 	$L__BB3_2;
	cvta.to.global.u64 	%rd2, %rd1;
	mul.wide.s32 	%rd3, %r1, 4;
	add.s64 	%rd4, %rd2, %rd3;
	ld.global.f32 	%f1, [%rd4];
	max.f32 	%f2, %f1, 0f00000000;
	st.global.f32 	[%rd4], %f2;
$L__BB3_2:
	ret;

}
	// .globl	_Z15bias_add_kernelPfS_ii
.visible .entry _Z15bias_add_kernelPfS_ii(
	.param .u64 .ptr .align 1 _Z15bias_add_kernelPfS_ii_param_0,
	.param .u64 .ptr .align 1 _Z15bias_add_kernelPfS_ii_param_1,
	.param .u32 _Z15bias_add_kernelPfS_ii_param_2,
	.param .u32 _Z15bias_add_kernelPfS_ii_param_3
)
{
	.reg .pred 	%p<4>;
	.reg .b32 	%r<9>;
	.reg .b32 	%f<4>;
	.reg .b64 	%rd<9>;

	ld.param.u64 	%rd1, [_Z15bias_add_kernelPfS_ii_param_0];
	ld.param.u64 	%rd2, [_Z15bias_add_kernelPfS_ii_param_1];
	ld.param.u32 	%r3, [_Z15bias_add_kernelPfS_ii_param_2];
	ld.param.u32 	%r2, [_Z15bias_add_kernelPfS_ii_param_3];
	mov.u32 	%r4, %ctaid.x;
	mov.u32 	%r5, %ntid.x;
	mov.u32 	%r6, %tid.x;
	mad.lo.s32 	%r1, %r4, %r5, %r6;
	div.s32 	%r7, %r1, %r2;
	setp.ge.s32 	%p1, %r7, %r3;
	setp.lt.s32 	%p2, %r2, 0;
	or.pred  	%p3, %p2, %p1;
	@%p3 bra 	$L__BB4_2;
	cvta.to.global.u64 	%rd3, %rd2;
	cvta.to.global.u64 	%rd4, %rd1;
	rem.s32 	%r8, %r1, %r2;
	mul.wide.s32 	%rd5, %r8, 4;
	add.s64 	%rd6, %rd3, %rd5;
	ld.global.f32 	%f1, [%rd6];
	mul.wide.s32 	%rd7, %r1, 4;
	add.s64 	%rd8, %rd4, %rd7;
	ld.global.f32 	%f2, [%rd8];
	add.f32 	%f3, %f1, %f2;
	st.global.f32 	[%rd8], %f3;
$L__BB4_2:
	ret;

}
	// .globl	_Z14softmax_kernelPfii
.visible .entry _Z14softmax_kernelPfii(
	.param .u64 .ptr .align 1 _Z14softmax_kernelPfii_param_0,
	.param .u32 _Z14softmax_kernelPfii_param_1,
	.param .u32 _Z14softmax_kernelPfii_param_2
)
{
	.reg .pred 	%p<29>;
	.reg .b32 	%r<111>;
	.reg .b32 	%f<393>;
	.reg .b64 	%rd<77>;

	ld.param.u64 	%rd17, [_Z14softmax_kernelPfii_param_0];
	ld.param.u32 	%r48, [_Z14softmax_kernelPfii_param_1];
	ld.param.u32 	%r47, [_Z14softmax_kernelPfii_param_2];
	cvta.to.global.u64 	%rd1, %rd17;
	mov.u32 	%r1, %ctaid.x;
	setp.ge.s32 	%p1, %r1, %r48;
	@%p1 bra 	$L__BB5_40;
	mul.lo.s32 	%r2, %r47, %r1;
	mul.wide.s32 	%rd18, %r2, 4;
	add.s64 	%rd19, %rd1, %rd18;
	ld.global.f32 	%f383, [%rd19];
	setp.lt.s32 	%p2, %r47, 2;
	@%p2 bra 	$L__BB5_15;
	add.s32 	%r3, %r47, -1;
	add.s32 	%r50, %r47, -2;
	and.b32  	%r4, %r3, 15;
	setp.lt.u32 	%p3, %r50, 15;
	mov.b32 	%r97, 1;
	@%p3 bra 	$L__BB5_6;
	and.b32  	%r52, %r3, -16;
	neg.s32 	%r101, %r52;
	add.s32 	%r53, %r2, 1;
	mul.wide.u32 	%rd20, %r53, 4;
	add.s64 	%rd21, %rd20, %rd1;
	add.s64 	%rd73, %rd21, 32;
	mov.b32 	%r100, 0;
$L__BB5_4:
	.pragma "nounroll";
	ld.global.f32 	%f28, [%rd73+-32];
	max.f32 	%f29, %f383, %f28;
	ld.global.f32 	%f30, [%rd73+-28];
	max.f32 	%f31, %f29, %f30;
	ld.global.f32 	%f32, [%rd73+-24];
	max.f32 	%f33, %f31, %f32;
	ld.global.f32 	%f34, [%rd73+-20];
	max.f32 	%f35, %f33, %f34;
	ld.global.f32 	%f36, [%rd73+-16];
	max.f32 	%f37, %f35, %f36;
	ld.global.f32 	%f38, [%rd73+-12];
	max.f32 	%f39, %f37, %f38;
	ld.global.f32 	%f40, [%rd73+-8];
	max.f32 	%f41, %f39, %f40;
	ld.global.f32 	%f42, [%rd73+-4];
	max.f32 	%f43, %f41, %f42;
	ld.global.f32 	%f44, [%rd73];
	max.f32 	%f45, %f43, %f44;
	ld.global.f32 	%f46, [%rd73+4];
	max.f32 	%f47, %f45, %f46;
	ld.global.f32 	%f48, [%rd73+8];
	max.f32 	%f49, %f47, %f48;
	ld.global.f32 	%f50, [%rd73+12];
	max.f32 	%f51, %f49, %f50;
	ld.global.f32 	%f52, [%rd73+16];
	max.f32 	%f53, %f51, %f52;
	ld.global.f32 	%f54, [%rd73+20];
	max.f32 	%f55, %f53, %f54;
	ld.global.f32 	%f56, [%rd73+24];
	max.f32 	%f57, %f55, %f56;
	ld.global.f32 	%f58, [%rd73+28];
	max.f32 	%f383, %f57, %f58;
	add.s32 	%r101, %r101, 16;
	add.s32 	%r100, %r100, 16;
	add.s64 	%rd73, %rd73, 64;
	setp.eq.s32 	%p4, %r101, 0;
	@%p4 bra 	$L__BB5_5;
	bra.uni 	$L__BB5_4;
$L__BB5_5:
	add.s32 	%r97, %r100, 1;
$L__BB5_6:
	setp.eq.s32 	%p5, %r4, 0;
	@%p5 bra 	$L__BB5_15;
	and.b32  	%r8, %r3, 7;
	setp.lt.u32 	%p6, %r4, 8;
	@%p6 bra 	$L__BB5_9;
	add.s32 	%r54, %r97, %r2;
	mul.wide.u32 	%rd22, %r54, 4;
	add.s64 	%rd23, %rd1, %rd22;
	ld.global.f32 	%f60, [%rd23];
	max.f32 	%f61, %f383, %f60;
	cvt.u64.u32 	%rd24, %r2;
	cvt.u64.u32 	%rd25, %r97;
	add.s64 	%rd26, %rd25, %rd24;
	shl.b64 	%rd27, %rd26, 2;
	add.s64 	%rd28, %rd1, %rd27;
	ld.global.f32 	%f62, [%rd28+4];
	max.f32 	%f63, %f61, %f62;
	ld.global.f32 	%f64, [%rd28+8];
	max.f32 	%f65, %f63, %f64;
	ld.global.f32 	%f66, [%rd28+12];
	max.f32 	%f67, %f65, %f66;
	ld.global.f32 	%f68, [%rd28+16];
	max.f32 	%f69, %f67, %f68;
	ld.global.f32 	%f70, [%rd28+20];
	max.f32 	%f71, %f69, %f70;
	ld.global.f32 	%f72, [%rd28+24];
	max.f32 	%f73, %f71, %f72;
	ld.global.f32 	%f74, [%rd28+28];
	max.f32 	%f383, %f73, %f74;
	add.s32 	%r97, %r97, 8;
$L__BB5_9:
	setp.eq.s32 	%p7, %r8, 0;
	@%p7 bra 	$L__BB5_15;
	and.b32  	%r11, %r3, 3;
	setp.lt.u32 	%p8, %r8, 4;
	@%p8 bra 	$L__BB5_12;
	add.s32 	%r55, %r97, %r2;
	mul.wide.u32 	%rd29, %r55, 4;
	add.s64 	%rd30, %rd1, %rd29;
	ld.global.f32 	%f76, [%rd30];
	max.f32 	%f77, %f383, %f76;
	cvt.u64.u32 	%rd31, %r2;
	cvt.u64.u32 	%rd32, %r97;
	add.s64 	%rd33, %rd32, %rd31;
	shl.b64 	%rd34, %rd33, 2;
	add.s64 	%rd35, %rd1, %rd34;
	ld.global.f32 	%f78, [%rd35+4];
	max.f32 	%f79, %f77, %f78;
	ld.global.f32 	%f80, [%rd35+8];
	max.f32 	%f81, %f79, %f80;
	ld.global.f32 	%f82, [%rd35+12];
	max.f32 	%f383, %f81, %f82;
	add.s32 	%r97, %r97, 4;
$L__BB5_12:
	setp.eq.s32 	%p9, %r11, 0;
	@%p9 bra 	$L__BB5_15;
	add.s32 	%r56, %r97, %r2;
	mul.wide.u32 	%rd36, %r56, 4;
	add.s64 	%rd72, %rd1, %rd36;
	neg.s32 	%r99, %r11;
$L__BB5_14:
	.pragma "nounroll";
	ld.global.f32 	%f83, [%rd72];
	max.f32 	%f383, %f383, %f83;
	add.s64 	%rd72, %rd72, 4;
	add.s32 	%r99, %r99, 1;
	setp.ne.s32 	%p10, %r99, 0;
	@%p10 bra 	$L__BB5_14;
$L__BB5_15:
	setp.lt.s32 	%p11, %r47, 1;
	mov.f32 	%f391, 0f00000000;
	@%p11 bra 	$L__BB5_27;
	and.b32  	%r17, %r47, 7;
	setp.lt.u32 	%p12, %r47, 8;
	mov.f32 	%f391, 0f00000000;
	mov.b32 	%r102, 0;
	@%p12 bra 	$L__BB5_19;
	and.b32  	%r102, %r47, 2147483640;
	neg.s32 	%r105, %r102;
	mul.wide.u32 	%rd37, %r2, 4;
	add.s64 	%rd38, %rd37, %rd1;
	add.s64 	%rd74, %rd38, 16;
	mov.f32 	%f391, 0f00000000;
$L__BB5_18:
	.pragma "nounroll";
	ld.global.f32 	%f88, [%rd74+-16];
	sub.f32 	%f89, %f88, %f383;
	fma.rn.f32 	%f90, %f89, 0f3BBB989D, 0f3F000000;
	cvt.sat.f32.f32 	%f91, %f90;
	mov.f32 	%f92, 0f4B400001;
	mov.f32 	%f93, 0f437C0000;
	fma.rm.f32 	%f94, %f91, %f93, %f92;
	add.f32 	%f95, %f94, 0fCB40007F;
	neg.f32 	%f96, %f95;
	fma.rn.f32 	%f97, %f89, 0f3FB8AA3B, %f96;
	fma.rn.f32 	%f98, %f89, 0f32A57060, %f97;
	mov.b32 	%r58, %f94;
	shl.b32 	%r59, %r58, 23;
	mov.b32 	%f99, %r59;
	ex2.approx.ftz.f32 	%f100, %f98;
	mul.f32 	%f101, %f100, %f99;
	st.global.f32 	[%rd74+-16], %f101;
	add.f32 	%f102, %f391, %f101;
	ld.global.f32 	%f103, [%rd74+-12];
	sub.f32 	%f104, %f103, %f383;
	fma.rn.f32 	%f105, %f104, 0f3BBB989D, 0f3F000000;
	cvt.sat.f32.f32 	%f106, %f105;
	fma.rm.f32 	%f107, %f106, %f93, %f92;
	add.f32 	%f108, %f107, 0fCB40007F;
	neg.f32 	%f109, %f108;
	fma.rn.f32 	%f110, %f104, 0f3FB8AA3B, %f109;
	fma.rn.f32 	%f111, %f104, 0f32A57060, %f110;
	mov.b32 	%r60, %f107;
	shl.b32 	%r61, %r60, 23;
	mov.b32 	%f112, %r61;
	ex2.approx.ftz.f32 	%f113, %f111;
	mul.f32 	%f114, %f113, %f112;
	st.global.f32 	[%rd74+-12], %f114;
	add.f32 	%f115, %f102, %f114;
	ld.global.f32 	%f116, [%rd74+-8];
	sub.f32 	%f117, %f116, %f383;
	fma.rn.f32 	%f118, %f117, 0f3BBB989D, 0f3F000000;
	cvt.sat.f32.f32 	%f119, %f118;
	fma.rm.f32 	%f120, %f119, %f93, %f92;
	add.f32 	%f121, %f120, 0fCB40007F;
	neg.f32 	%f122, %f121;
	fma.rn.f32 	%f123, %f117, 0f3FB8AA3B, %f122;
	fma.rn.f32 	%f124, %f117, 0f32A57060, %f123;
	mov.b32 	%r62, %f120;
	shl.b32 	%r63, %r62, 23;
	mov.b32 	%f125, %r63;
	ex2.approx.ftz.f32 	%f126, %f124;
	mul.f32 	%f127, %f126, %f125;
	st.global.f32 	[%rd74+-8], %f127;
	add.f32 	%f128, %f115, %f127;
	ld.global.f32 	%f129, [%rd74+-4];
	sub.f32 	%f130, %f129, %f383;
	fma.rn.f32 	%f131, %f130, 0f3BBB989D, 0f3F000000;
	cvt.sat.f32.f32 	%f132, %f131;
	fma.rm.f32 	%f133, %f132, %f93, %f92;
	add.f32 	%f134, %f133, 0fCB40007F;
	neg.f32 	%f135, %f134;
	fma.rn.f32 	%f136, %f130, 0f3FB8AA3B, %f135;
	fma.rn.f32 	%f137, %f130, 0f32A57060, %f136;
	mov.b32 	%r64, %f133;
	shl.b32 	%r65, %r64, 23;
	mov.b32 	%f138, %r65;
	ex2.approx.ftz.f32 	%f139, %f137;
	mul.f32 	%f140, %f139, %f138;
	st.global.f32 	[%rd74+-4], %f140;
	add.f32 	%f141, %f128, %f140;
	ld.global.f32 	%f142, [%rd74];
	sub.f32 	%f143, %f142, %f383;
	fma.rn.f32 	%f144, %f143, 0f3BBB989D, 0f3F000000;
	cvt.sat.f32.f32 	%f145, %f144;
	fma.rm.f32 	%f146, %f145, %f93, %f92;
	add.f32 	%f147, %f146, 0fCB40007F;
	neg.f32 	%f148, %f147;
	fma.rn.f32 	%f149, %f143, 0f3FB8AA3B, %f148;
	fma.rn.f32 	%f150, %f143, 0f32A57060, %f149;
	mov.b32 	%r66, %f146;
	shl.b32 	%r67, %r66, 23;
	mov.b32 	%f151, %r67;
	ex2.approx.ftz.f32 	%f152, %f150;
	mul.f32 	%f153, %f152, %f151;
	st.global.f32 	[%rd74], %f153;
	add.f32 	%f154, %f141, %f153;
	ld.global.f32 	%f155, [%rd74+4];
	sub.f32 	%f156, %f155, %f383;
	fma.rn.f32 	%f157, %f156, 0f3BBB989D, 0f3F000000;
	cvt.sat.f32.f32 	%f158, %f157;
	fma.rm.f32 	%f159, %f158, %f93, %f92;
	add.f32 	%f160, %f159, 0fCB40007F;
	neg.f32 	%f161, %f160;
	fma.rn.f32 	%f162, %f156, 0f3FB8AA3B, %f161;
	fma.rn.f32 	%f163, %f156, 0f32A57060, %f162;
	mov.b32 	%r68, %f159;
	shl.b32 	%r69, %r68, 23;
	mov.b32 	%f164, %r69;
	ex2.approx.ftz.f32 	%f165, %f163;
	mul.f32 	%f166, %f165, %f164;
	st.global.f32 	[%rd74+4], %f166;
	add.f32 	%f167, %f154, %f166;
	ld.global.f32 	%f168, [%rd74+8];
	sub.f32 	%f169, %f168, %f383;
	fma.rn.f32 	%f170, %f169, 0f3BBB989D, 0f3F000000;
	cvt.sat.f32.f32 	%f171, %f170;
	fma.rm.f32 	%f172, %f171, %f93, %f92;
	add.f32 	%f173, %f172, 0fCB40007F;
	neg.f32 	%f174, %f173;
	fma.rn.f32 	%f175, %f169, 0f3FB8AA3B, %f174;
	fma.rn.f32 	%f176, %f169, 0f32A57060, %f175;
	mov.b32 	%r70, %f172;
	shl.b32 	%r71, %r70, 23;
	mov.b32 	%f177, %r71;
	ex2.approx.ftz.f32 	%f178, %f176;
	mul.f32 	%f179, %f178, %f177;
	st.global.f32 	[%rd74+8], %f179;
	add.f32 	%f180, %f167, %f179;
	ld.global.f32 	%f181, [%rd74+12];
	sub.f32 	%f182, %f181, %f383;
	fma.rn.f32 	%f183, %f182, 0f3BBB989D, 0f3F000000;
	cvt.sat.f32.f32 	%f184, %f183;
	fma.rm.f32 	%f185, %f184, %f93, %f92;
	add.f32 	%f186, %f185, 0fCB40007F;
	neg.f32 	%f187, %f186;
	fma.rn.f32 	%f188, %f182, 0f3FB8AA3B, %f187;
	fma.rn.f32 	%f189, %f182, 0f32A57060, %f188;
	mov.b32 	%r72, %f185;
	shl.b32 	%r73, %r72, 23;
	mov.b32 	%f190, %r73;
	ex2.approx.ftz.f32 	%f191, %f189;
	mul.f32 	%f192, %f191, %f190;
	st.global.f32 	[%rd74+12], %f192;
	add.f32 	%f391, %f180, %f192;
	add.s32 	%r105, %r105, 8;
	add.s64 	%rd74, %rd74, 32;
	setp.eq.s32 	%p13, %r105, 0;
	@%p13 bra 	$L__BB5_19;
	bra.uni 	$L__BB5_18;
$L__BB5_19:
	setp.eq.s32 	%p14, %r17, 0;
	@%p14 bra 	$L__BB5_27;
	and.b32  	%r25, %r47, 3;
	setp.lt.u32 	%p15, %r17, 4;
	@%p15 bra 	$L__BB5_22;
	add.s32 	%r74, %r102, %r2;
	mul.wide.u32 	%rd39, %r74, 4;
	add.s64 	%rd40, %rd1, %rd39;
	ld.global.f32 	%f194, [%rd40];
	sub.f32 	%f195, %f194, %f383;
	fma.rn.f32 	%f196, %f195, 0f3BBB989D, 0f3F000000;
	cvt.sat.f32.f32 	%f197, %f196;
	mov.f32 	%f198, 0f4B400001;
	mov.f32 	%f199, 0f437C0000;
	fma.rm.f32 	%f200, %f197, %f199, %f198;
	add.f32 	%f201, %f200, 0fCB40007F;
	neg.f32 	%f202, %f201;
	fma.rn.f32 	%f203, %f195, 0f3FB8AA3B, %f202;
	fma.rn.f32 	%f204, %f195, 0f32A57060, %f203;
	mov.b32 	%r75, %f200;
	shl.b32 	%r76, %r75, 23;
	mov.b32 	%f205, %r76;
	ex2.approx.ftz.f32 	%f206, %f204;
	mul.f32 	%f207, %f206, %f205;
	st.global.f32 	[%rd40], %f207;
	add.f32 	%f208, %f391, %f207;
	cvt.u64.u32 	%rd41, %r2;
	cvt.u64.u32 	%rd42, %r102;
	add.s64 	%rd43, %rd42, %rd41;
	shl.b64 	%rd44, %rd43, 2;
	add.s64 	%rd45, %rd1, %rd44;
	ld.global.f32 	%f209, [%rd45+4];
	sub.f32 	%f210, %f209, %f383;
	fma.rn.f32 	%f211, %f210, 0f3BBB989D, 0f3F000000;
	cvt.sat.f32.f32 	%f212, %f211;
	fma.rm.f32 	%f213, %f212, %f199, %f198;
	add.f32 	%f214, %f213, 0fCB40007F;
	neg.f32 	%f215, %f214;
	fma.rn.f32 	%f216, %f210, 0f3FB8AA3B, %f215;
	fma.rn.f32 	%f217, %f210, 0f32A57060, %f216;
	mov.b32 	%r77, %f213;
	shl.b32 	%r78, %r77, 23;
	mov.b32 	%f218, %r78;
	ex2.approx.ftz.f32 	%f219, %f217;
	mul.f32 	%f220, %f219, %f218;
	st.global.f32 	[%rd45+4], %f220;
	add.f32 	%f221, %f208, %f220;
	ld.global.f32 	%f222, [%rd45+8];
	sub.f32 	%f223, %f222, %f383;
	fma.rn.f32 	%f224, %f223, 0f3BBB989D, 0f3F000000;
	cvt.sat.f32.f32 	%f225, %f224;
	fma.rm.f32 	%f226, %f225, %f199, %f198;
	add.f32 	%f227, %f226, 0fCB40007F;
	neg.f32 	%f228, %f227;
	fma.rn.f32 	%f229, %f223, 0f3FB8AA3B, %f228;
	fma.rn.f32 	%f230, %f223, 0f32A57060, %f229;
	mov.b32 	%r79, %f226;
	shl.b32 	%r80, %r79, 23;
	mov.b32 	%f231, %r80;
	ex2.approx.ftz.f32 	%f232, %f230;
	mul.f32 	%f233, %f232, %f231;
	st.global.f32 	[%rd45+8], %f233;
	add.f32 	%f234, %f221, %f233;
	ld.global.f32 	%f235, [%rd45+12];
	sub.f32 	%f236, %f235, %f383;
	fma.rn.f32 	%f237, %f236, 0f3BBB989D, 0f3F000000;
	cvt.sat.f32.f32 	%f238, %f237;
	fma.rm.f32 	%f239, %f238, %f199, %f198;
	add.f32 	%f240, %f239, 0fCB40007F;
	neg.f32 	%f241, %f240;
	fma.rn.f32 	%f242, %f236, 0f3FB8AA3B, %f241;
	fma.rn.f32 	%f243, %f236, 0f32A57060, %f242;
	mov.b32 	%r81, %f239;
	shl.b32 	%r82, %r81, 23;
	mov.b32 	%f244, %r82;
	ex2.approx.ftz.f32 	%f245, %f243;
	mul.f32 	%f246, %f245, %f244;
	st.global.f32 	[%rd45+12], %f246;
	add.f32 	%f391, %f234, %f246;
	add.s32 	%r102, %r102, 4;
$L__BB5_22:
	setp.eq.s32 	%p16, %r25, 0;
	@%p16 bra 	$L__BB5_27;
	setp.eq.s32 	%p17, %r25, 1;
	@%p17 bra 	$L__BB5_25;
	add.s32 	%r83, %r102, %r2;
	mul.wide.u32 	%rd46, %r83, 4;
	add.s64 	%rd47, %rd1, %rd46;
	ld.global.f32 	%f248, [%rd47];
	sub.f32 	%f249, %f248, %f383;
	fma.rn.f32 	%f250, %f249, 0f3BBB989D, 0f3F000000;
	cvt.sat.f32.f32 	%f251, %f250;
	mov.f32 	%f252, 0f4B400001;
	mov.f32 	%f253, 0f437C0000;
	fma.rm.f32 	%f254, %f251, %f253, %f252;
	add.f32 	%f255, %f254, 0fCB40007F;
	neg.f32 	%f256, %f255;
	fma.rn.f32 	%f257, %f249, 0f3FB8AA3B, %f256;
	fma.rn.f32 	%f258, %f249, 0f32A57060, %f257;
	mov.b32 	%r84, %f254;
	shl.b32 	%r85, %r84, 23;
	mov.b32 	%f259, %r85;
	ex2.approx.ftz.f32 	%f260, %f258;
	mul.f32 	%f261, %f260, %f259;
	st.global.f32 	[%rd47], %f261;
	add.f32 	%f262, %f391, %f261;
	cvt.u64.u32 	%rd48, %r2;
	cvt.u64.u32 	%rd49, %r102;
	add.s64 	%rd50, %rd49, %rd48;
	shl.b64 	%rd51, %rd50, 2;
	add.s64 	%rd52, %rd1, %rd51;
	ld.global.f32 	%f263, [%rd52+4];
	sub.f32 	%f264, %f263, %f383;
	fma.rn.f32 	%f265, %f264, 0f3BBB989D, 0f3F000000;
	cvt.sat.f32.f32 	%f266, %f265;
	fma.rm.f32 	%f267, %f266, %f253, %f252;
	add.f32 	%f268, %f267, 0fCB40007F;
	neg.f32 	%f269, %f268;
	fma.rn.f32 	%f270, %f264, 0f3FB8AA3B, %f269;
	fma.rn.f32 	%f271, %f264, 0f32A57060, %f270;
	mov.b32 	%r86, %f267;
	shl.b32 	%r87, %r86, 23;
	mov.b32 	%f272, %r87;
	ex2.approx.ftz.f32 	%f273, %f271;
	mul.f32 	%f274, %f273, %f272;
	st.global.f32 	[%rd52+4], %f274;
	add.f32 	%f391, %f262, %f274;
	add.s32 	%r102, %r102, 2;
$L__BB5_25:
	and.b32  	%r88, %r47, 1;
	setp.eq.b32 	%p18, %r88, 1;
	not.pred 	%p19, %p18;
	@%p19 bra 	$L__BB5_27;
	add.s32 	%r89, %r102, %r2;
	mul.wide.u32 	%rd53, %r89, 4;
	add.s64 	%rd54, %rd1, %rd53;
	ld.global.f32 	%f275, [%rd54];
	sub.f32 	%f276, %f275, %f383;
	fma.rn.f32 	%f277, %f276, 0f3BBB989D, 0f3F000000;
	cvt.sat.f32.f32 	%f278, %f277;
	mov.f32 	%f279, 0f4B400001;
	mov.f32 	%f280, 0f437C0000;
	fma.rm.f32 	%f281, %f278, %f280, %f279;
	add.f32 	%f282, %f281, 0fCB40007F;
	neg.f32 	%f283, %f282;
	fma.rn.f32 	%f284, %f276, 0f3FB8AA3B, %f283;
	fma.rn.f32 	%f285, %f276, 0f32A57060, %f284;
	mov.b32 	%r90, %f281;
	shl.b32 	%r91, %r90, 23;
	mov.b32 	%f286, %r91;
	ex2.approx.ftz.f32 	%f287, %f285;
	mul.f32 	%f288, %f287, %f286;
	st.global.f32 	[%rd54], %f288;
	add.f32 	%f391, %f391, %f288;
$L__BB5_27:
	setp.lt.s32 	%p20, %r47, 1;
	@%p20 bra 	$L__BB5_40;
	and.b32  	%r30, %r47, 15;
	setp.lt.u32 	%p21, %r47, 16;
	mov.b32 	%r107, 0;
	@%p21 bra 	$L__BB5_31;
	and.b32  	%r107, %r47, 2147483632;
	neg.s32 	%r106, %r107;
	mul.wide.u32 	%rd55, %r2, 4;
	add.s64 	%rd56, %rd55, %rd1;
	add.s64 	%rd75, %rd56, 32;
$L__BB5_30:
	.pragma "nounroll";
	ld.global.f32 	%f289, [%rd75+-32];
	div.rn.f32 	%f290, %f289, %f391;
	max.f32 	%f291, %f290, 0f33D6BF95;
	st.global.f32 	[%rd75+-32], %f291;
	ld.global.f32 	%f292, [%rd75+-28];
	div.rn.f32 	%f293, %f292, %f391;
	max.f32 	%f294, %f293, 0f33D6BF95;
	st.global.f32 	[%rd75+-28], %f294;
	ld.global.f32 	%f295, [%rd75+-24];
	div.rn.f32 	%f296, %f295, %f391;
	max.f32 	%f297, %f296, 0f33D6BF95;
	st.global.f32 	[%rd75+-24], %f297;
	ld.global.f32 	%f298, [%rd75+-20];
	div.rn.f32 	%f299, %f298, %f391;
	max.f32 	%f300, %f299, 0f33D6BF95;
	st.global.f32 	[%rd75+-20], %f300;
	ld.global.f32 	%f301, [%rd75+-16];
	div.rn.f32 	%f302, %f301, %f391;
	max.f32 	%f303, %f302, 0f33D6BF95;
	st.global.f32 	[%rd75+-16], %f303;
	ld.global.f32 	%f304, [%rd75+-12];
	div.rn.f32 	%f305, %f304, %f391;
	max.f32 	%f306, %f305, 0f33D6BF95;
	st.global.f32 	[%rd75+-12], %f306;
	ld.global.f32 	%f307, [%rd75+-8];
	div.rn.f32 	%f308, %f307, %f391;
	max.f32 	%f309, %f308, 0f33D6BF95;
	st.global.f32 	[%rd75+-8], %f309;
	ld.global.f32 	%f310, [%rd75+-4];
	div.rn.f32 	%f311, %f310, %f391;
	max.f32 	%f312, %f311, 0f33D6BF95;
	st.global.f32 	[%rd75+-4], %f312;
	ld.global.f32 	%f313, [%rd75];
	div.rn.f32 	%f314, %f313, %f391;
	max.f32 	%f315, %f314, 0f33D6BF95;
	st.global.f32 	[%rd75], %f315;
	ld.global.f32 	%f316, [%rd75+4];
	div.rn.f32 	%f317, %f316, %f391;
	max.f32 	%f318, %f317, 0f33D6BF95;
	st.global.f32 	[%rd75+4], %f318;
	ld.global.f32 	%f319, [%rd75+8];
	div.rn.f32 	%f320, %f319, %f391;
	max.f32 	%f321, %f320, 0f33D6BF95;
	st.global.f32 	[%rd75+8], %f321;
	ld.global.f32 	%f322, [%rd75+12];
	div.rn.f32 	%f323, %f322, %f391;
	max.f32 	%f324, %f323, 0f33D6BF95;
	st.global.f32 	[%rd75+12], %f324;
	ld.global.f32 	%f325, [%rd75+16];
	div.rn.f32 	%f326, %f325, %f391;
	max.f32 	%f327, %f326, 0f33D6BF95;
	st.global.f32 	[%rd75+16], %f327;
	ld.global.f32 	%f328, [%rd75+20];
	div.rn.f32 	%f329, %f328, %f391;
	max.f32 	%f330, %f329, 0f33D6BF95;
	st.global.f32 	[%rd75+20], %f330;
	ld.global.f32 	%f331, [%rd75+24];
	div.rn.f32 	%f332, %f331, %f391;
	max.f32 	%f333, %f332, 0f33D6BF95;
	st.global.f32 	[%rd75+24], %f333;
	ld.global.f32 	%f334, [%rd75+28];
	div.rn.f32 	%f335, %f334, %f391;
	max.f32 	%f336, %f335, 0f33D6BF95;
	st.global.f32 	[%rd75+28], %f336;
	add.s32 	%r106, %r106, 16;
	add.s64 	%rd75, %rd75, 64;
	setp.ne.s32 	%p22, %r106, 0;
	@%p22 bra 	$L__BB5_30;
$L__BB5_31:
	setp.eq.s32 	%p23, %r30, 0;
	@%p23 bra 	$L__BB5_40;
	and.b32  	%r38, %r47, 7;
	setp.lt.u32 	%p24, %r30, 8;
	@%p24 bra 	$L__BB5_34;
	add.s32 	%r93, %r107, %r2;
	mul.wide.u32 	%rd57, %r93, 4;
	add.s64 	%rd58, %rd1, %rd57;
	ld.global.f32 	%f337, [%rd58];
	div.rn.f32 	%f338, %f337, %f391;
	max.f32 	%f339, %f338, 0f33D6BF95;
	st.global.f32 	[%rd58], %f339;
	cvt.u64.u32 	%rd59, %r2;
	cvt.u64.u32 	%rd60, %r107;
	add.s64 	%rd61, %rd60, %rd59;
	shl.b64 	%rd62, %rd61, 2;
	add.s64 	%rd63, %rd1, %rd62;
	ld.global.f32 	%f340, [%rd63+4];
	div.rn.f32 	%f341, %f340, %f391;
	max.f32 	%f342, %f341, 0f33D6BF95;
	st.global.f32 	[%rd63+4], %f342;
	ld.global.f32 	%f343, [%rd63+8];
	div.rn.f32 	%f344, %f343, %f391;
	max.f32 	%f345, %f344, 0f33D6BF95;
	st.global.f32 	[%rd63+8], %f345;
	ld.global.f32 	%f346, [%rd63+12];
	div.rn.f32 	%f347, %f346, %f391;
	max.f32 	%f348, %f347, 0f33D6BF95;
	st.global.f32 	[%rd63+12], %f348;
	ld.global.f32 	%f349, [%rd63+16];
	div.rn.f32 	%f350, %f349, %f391;
	max.f32 	%f351, %f350, 0f33D6BF95;
	st.global.f32 	[%rd63+16], %f351;
	ld.global.f32 	%f352, [%rd63+20];
	div.rn.f32 	%f353, %f352, %f391;
	max.f32 	%f354, %f353, 0f33D6BF95;
	st.global.f32 	[%rd63+20], %f354;
	ld.global.f32 	%f355, [%rd63+24];
	div.rn.f32 	%f356, %f355, %f391;
	max.f32 	%f357, %f356, 0f33D6BF95;
	st.global.f32 	[%rd63+24], %f357;
	ld.global.f32 	%f358, [%rd63+28];
	div.rn.f32 	%f359, %f358, %f391;
	max.f32 	%f360, %f359, 0f33D6BF95;
	st.global.f32 	[%rd63+28], %f360;
	add.s32 	%r107, %r107, 8;
$L__BB5_34:
	setp.eq.s32 	%p25, %r38, 0;
	@%p25 bra 	$L__BB5_40;
	and.b32  	%r41, %r47, 3;
	setp.lt.u32 	%p26, %r38, 4;
	@%p26 bra 	$L__BB5_37;
	add.s32 	%r94, %r107, %r2;
	mul.wide.u32 	%rd64, %r94, 4;
	add.s64 	%rd65, %rd1, %rd64;
	ld.global.f32 	%f361, [%rd65];
	div.rn.f32 	%f362, %f361, %f391;
	max.f32 	%f363, %f362, 0f33D6BF95;
	st.global.f32 	[%rd65], %f363;
	cvt.u64.u32 	%rd66, %r2;
	cvt.u64.u32 	%rd67, %r107;
	add.s64 	%rd68, %rd67, %rd66;
	shl.b64 	%rd69, %rd68, 2;
	add.s64 	%rd70, %rd1, %rd69;
	ld.global.f32 	%f364, [%rd70+4];
	div.rn.f32 	%f365, %f364, %f391;
	max.f32 	%f366, %f365, 0f33D6BF95;
	st.global.f32 	[%rd70+4], %f366;
	ld.global.f32 	%f367, [%rd70+8];
	div.rn.f32 	%f368, %f367, %f391;
	max.f32 	%f369, %f368, 0f33D6BF95;
	st.global.f32 	[%rd70+8], %f369;
	ld.global.f32 	%f370, [%rd70+12];
	div.rn.f32 	%f371, %f370, %f391;
	max.f32 	%f372, %f371, 0f33D6BF95;
	st.global.f32 	[%rd70+12], %f372;
	add.s32 	%r107, %r107, 4;
$L__BB5_37:
	setp.eq.s32 	%p27, %r41, 0;
	@%p27 bra 	$L__BB5_40;
	add.s32 	%r95, %r107, %r2;
	mul.wide.u32 	%rd71, %r95, 4;
	add.s64 	%rd76, %rd1, %rd71;
	neg.s32 	%r110, %r41;
$L__BB5_39:
	.pragma "nounroll";
	ld.global.f32 	%f373, [%rd76];
	div.rn.f32 	%f374, %f373, %f391;
	max.f32 	%f375, %f374, 0f33D6BF95;
	st.global.f32 	[%rd76], %f375;
	add.s64 	%rd76, %rd76, 4;
	add.s32 	%r110, %r110, 1;
	setp.ne.s32 	%p28, %r110, 0;
	@%p28 bra 	$L__BB5_39;
$L__BB5_40:
	ret;

}
	// .globl	_Z16zero_grad_kernelPfi
.visible .entry _Z16zero_grad_kernelPfi(
	.param .u64 .ptr .align 1 _Z16zero_grad_kernelPfi_param_0,
	.param .u32 _Z16zero_grad_kernelPfi_param_1
)
{
	.reg .pred 	%p<2>;
	.reg .b32 	%r<7>;
	.reg .b64 	%rd<5>;

	ld.param.u64 	%rd1, [_Z16zero_grad_kernelPfi_param_0];
	ld.param.u32 	%r2, [_Z16zero_grad_kernelPfi_param_1];
	mov.u32 	%r3, %ctaid.x;
	mov.u32 	%r4, %ntid.x;
	mov.u32 	%r5, %tid.x;
	mad.lo.s32 	%r1, %r3, %r4, %r5;
	setp.ge.s32 	%p1, %r1, %r2;
	@%p1 bra 	$L__BB6_2;
	cvta.to.global.u64 	%rd2, %rd1;
	mul.wide.s32 	%rd3, %r1, 4;
	add.s64 	%rd4, %rd2, %rd3;
	mov.b32 	%r6, 0;
	st.global.u32 	[%rd4], %r6;
$L__BB6_2:
	ret;

}
	// .globl	_Z31compute_output_gradients_kernelPfS_Pii
.visible .entry _Z31compute_output_gradients_kernelPfS_Pii(
	.param .u64 .ptr .align 1 _Z31compute_output_gradients_kernelPfS_Pii_param_0,
	.param .u64 .ptr .align 1 _Z31compute_output_gradients_kernelPfS_Pii_param_1,
	.param .u64 .ptr .align 1 _Z31compute_output_gradients_kernelPfS_Pii_param_2,
	.param .u32 _Z31compute_output_gradients_kernelPfS_Pii_param_3
)
{
	.reg .pred 	%p<2>;
	.reg .b32 	%r<8>;
	.reg .b32 	%f<13>;
	.reg .b64 	%rd<14>;

	ld.param.u64 	%rd1, [_Z31compute_output_gradients_kernelPfS_Pii_param_0];
	ld.param.u64 	%rd2, [_Z31compute_output_gradients_kernelPfS_Pii_param_1];
	ld.param.u64 	%rd3, [_Z31compute_output_gradients_kernelPfS_Pii_param_2];
	ld.param.u32 	%r2, [_Z31compute_output_gradients_kernelPfS_Pii_param_3];
	mov.u32 	%r3, %ctaid.x;
	mov.u32 	%r4, %ntid.x;
	mov.u32 	%r5, %tid.x;
	mad.lo.s32 	%r1, %r3, %r4, %r5;
	setp.ge.s32 	%p1, %r1, %r2;
	@%p1 bra 	$L__BB7_2;
	cvta.to.global.u64 	%rd4, %rd3;
	cvta.to.global.u64 	%rd5, %rd1;
	cvta.to.global.u64 	%rd6, %rd2;
	mul.lo.s32 	%r6, %r1, 10;
	mul.wide.s32 	%rd7, %r6, 4;
	add.s64 	%rd8, %rd6, %rd7;
	ld.global.f32 	%f1, [%rd8];
	add.s64 	%rd9, %rd5, %rd7;
	st.global.f32 	[%rd9], %f1;
	ld.global.f32 	%f2, [%rd8+4];
	st.global.f32 	[%rd9+4], %f2;
	ld.global.f32 	%f3, [%rd8+8];
	st.global.f32 	[%rd9+8], %f3;
	ld.global.f32 	%f4, [%rd8+12];
	st.global.f32 	[%rd9+12], %f4;
	ld.global.f32 	%f5, [%rd8+16];
	st.global.f32 	[%rd9+16], %f5;
	ld.global.f32 	%f6, [%rd8+20];
	st.global.f32 	[%rd9+20], %f6;
	ld.global.f32 	%f7, [%rd8+24];
	st.global.f32 	[%rd9+24], %f7;
	ld.global.f32 	%f8, [%rd8+28];
	st.global.f32 	[%rd9+28], %f8;
	ld.global.f32 	%f9, [%rd8+32];
	st.global.f32 	[%rd9+32], %f9;
	ld.global.f32 	%f10, [%rd8+36];
	st.global.f32 	[%rd9+36], %f10;
	mul.wide.s32 	%rd10, %r1, 4;
	add.s64 	%rd11, %rd4, %rd10;
	ld.global.u32 	%r7, [%rd11];
	mul.wide.s32 	%rd12, %r7, 4;
	add.s64 	%rd13, %rd9, %rd12;
	ld.global.f32 	%f11, [%rd13];
	add.f32 	%f12, %f11, 0fBF800000;
	st.global.f32 	[%rd13], %f12;
$L__BB7_2:
	ret;

}
	// .globl	_Z23update_gradients_kernelPfS_S_S_iii
.visible .entry _Z23update_gradients_kernelPfS_S_S_iii(
	.param .u64 .ptr .align 1 _Z23update_gradients_kernelPfS_S_S_iii_param_0,
	.param .u64 .ptr .align 1 _Z23update_gradients_kernelPfS_S_S_iii_param_1,
	.param .u64 .ptr .align 1 _Z23update_gradients_kernelPfS_S_S_iii_param_2,
	.param .u64 .ptr .align 1 _Z23update_gradients_kernelPfS_S_S_iii_param_3,
	.param .u32 _Z23update_gradients_kernelPfS_S_S_iii_param_4,
	.param .u32 _Z23update_gradients_kernelPfS_S_S_iii_param_5,
	.param .u32 _Z23update_gradients_kernelPfS_S_S_iii_param_6
)
{
	.reg .pred 	%p<23>;
	.reg .b32 	%r<72>;
	.reg .b32 	%f<152>;
	.reg .b64 	%rd<93>;

	ld.param.u64 	%rd3, [_Z23update_gradients_kernelPfS_S_S_iii_param_0];
	ld.param.u64 	%rd4, [_Z23update_gradients_kernelPfS_S_S_iii_param_1];
	ld.param.u64 	%rd5, [_Z23update_gradients_kernelPfS_S_S_iii_param_2];
	ld.param.u64 	%rd6, [_Z23update_gradients_kernelPfS_S_S_iii_param_3];
	ld.param.u32 	%r41, [_Z23update_gradients_kernelPfS_S_S_iii_param_4];
	ld.param.u32 	%r42, [_Z23update_gradients_kernelPfS_S_S_iii_param_5];
	ld.param.u32 	%r43, [_Z23update_gradients_kernelPfS_S_S_iii_param_6];
	cvta.to.global.u64 	%rd1, %rd6;
	cvta.to.global.u64 	%rd2, %rd5;
	mov.u32 	%r1, %ctaid.y;
	mov.u32 	%r44, %ctaid.x;
	mov.u32 	%r45, %ntid.x;
	mov.u32 	%r46, %tid.x;
	mad.lo.s32 	%r2, %r44, %r45, %r46;
	setp.ge.s32 	%p1, %r1, %r43;
	setp.ge.s32 	%p2, %r2, %r42;
	or.pred  	%p3, %p2, %p1;
	@%p3 bra 	$L__BB8_28;
	setp.lt.s32 	%p4, %r41, 1;
	mov.f32 	%f142, 0f00000000;
	@%p4 bra 	$L__BB8_13;
	and.b32  	%r3, %r41, 7;
	setp.lt.u32 	%p5, %r41, 8;
	mov.f32 	%f142, 0f00000000;
	mov.b32 	%r63, 0;
	@%p5 bra 	$L__BB8_5;
	and.b32  	%r63, %r41, 2147483640;
	neg.s32 	%r61, %r63;
	shl.b32 	%r6, %r42, 3;
	shl.b32 	%r7, %r43, 3;
	mov.f32 	%f142, 0f00000000;
	mul.wide.s32 	%rd11, %r43, 4;
	mul.wide.s32 	%rd13, %r42, 4;
	mov.u32 	%r59, %r1;
	mov.u32 	%r60, %r2;
$L__BB8_4:
	.pragma "nounroll";
	mul.wide.s32 	%rd7, %r59, 4;
	add.s64 	%rd8, %rd2, %rd7;
	ld.global.f32 	%f30, [%rd8];
	mul.wide.s32 	%rd9, %r60, 4;
	add.s64 	%rd10, %rd1, %rd9;
	ld.global.f32 	%f31, [%rd10];
	fma.rn.f32 	%f32, %f30, %f31, %f142;
	add.s64 	%rd12, %rd8, %rd11;
	ld.global.f32 	%f33, [%rd12];
	add.s64 	%rd14, %rd10, %rd13;
	ld.global.f32 	%f34, [%rd14];
	fma.rn.f32 	%f35, %f33, %f34, %f32;
	add.s64 	%rd15, %rd12, %rd11;
	ld.global.f32 	%f36, [%rd15];
	add.s64 	%rd16, %rd14, %rd13;
	ld.global.f32 	%f37, [%rd16];
	fma.rn.f32 	%f38, %f36, %f37, %f35;
	add.s64 	%rd17, %rd15, %rd11;
	ld.global.f32 	%f39, [%rd17];
	add.s64 	%rd18, %rd16, %rd13;
	ld.global.f32 	%f40, [%rd18];
	fma.rn.f32 	%f41, %f39, %f40, %f38;
	add.s64 	%rd19, %rd17, %rd11;
	ld.global.f32 	%f42, [%rd19];
	add.s64 	%rd20, %rd18, %rd13;
	ld.global.f32 	%f43, [%rd20];
	fma.rn.f32 	%f44, %f42, %f43, %f41;
	add.s64 	%rd21, %rd19, %rd11;
	ld.global.f32 	%f45, [%rd21];
	add.s64 	%rd22, %rd20, %rd13;
	ld.global.f32 	%f46, [%rd22];
	fma.rn.f32 	%f47, %f45, %f46, %f44;
	add.s64 	%rd23, %rd21, %rd11;
	ld.global.f32 	%f48, [%rd23];
	add.s64 	%rd24, %rd22, %rd13;
	ld.global.f32 	%f49, [%rd24];
	fma.rn.f32 	%f50, %f48, %f49, %f47;
	add.s64 	%rd25, %rd23, %rd11;
	ld.global.f32 	%f51, [%rd25];
	add.s64 	%rd26, %rd24, %rd13;
	ld.global.f32 	%f52, [%rd26];
	fma.rn.f32 	%f142, %f51, %f52, %f50;
	add.s32 	%r61, %r61, 8;
	add.s32 	%r60, %r60, %r6;
	add.s32 	%r59, %r59, %r7;
	setp.ne.s32 	%p6, %r61, 0;
	@%p6 bra 	$L__BB8_4;
$L__BB8_5:
	setp.eq.s32 	%p7, %r3, 0;
	@%p7 bra 	$L__BB8_13;
	and.b32  	%r15, %r41, 3;
	setp.lt.u32 	%p8, %r3, 4;
	@%p8 bra 	$L__BB8_8;
	mad.lo.s32 	%r48, %r63, %r43, %r1;
	mul.wide.s32 	%rd27, %r48, 4;
	add.s64 	%rd28, %rd2, %rd27;
	ld.global.f32 	%f54, [%rd28];
	mad.lo.s32 	%r49, %r63, %r42, %r2;
	mul.wide.s32 	%rd29, %r49, 4;
	add.s64 	%rd30, %rd1, %rd29;
	ld.global.f32 	%f55, [%rd30];
	fma.rn.f32 	%f56, %f54, %f55, %f142;
	mul.wide.s32 	%rd31, %r43, 4;
	add.s64 	%rd32, %rd28, %rd31;
	ld.global.f32 	%f57, [%rd32];
	mul.wide.s32 	%rd33, %r42, 4;
	add.s64 	%rd34, %rd30, %rd33;
	ld.global.f32 	%f58, [%rd34];
	fma.rn.f32 	%f59, %f57, %f58, %f56;
	add.s64 	%rd35, %rd32, %rd31;
	ld.global.f32 	%f60, [%rd35];
	add.s64 	%rd36, %rd34, %rd33;
	ld.global.f32 	%f61, [%rd36];
	fma.rn.f32 	%f62, %f60, %f61, %f59;
	add.s64 	%rd37, %rd35, %rd31;
	ld.global.f32 	%f63, [%rd37];
	add.s64 	%rd38, %rd36, %rd33;
	ld.global.f32 	%f64, [%rd38];
	fma.rn.f32 	%f142, %f63, %f64, %f62;
	add.s32 	%r63, %r63, 4;
$L__BB8_8:
	setp.eq.s32 	%p9, %r15, 0;
	@%p9 bra 	$L__BB8_13;
	setp.eq.s32 	%p10, %r15, 1;
	@%p10 bra 	$L__BB8_11;
	mad.lo.s32 	%r50, %r63, %r43, %r1;
	mul.wide.s32 	%rd39, %r50, 4;
	add.s64 	%rd40, %rd2, %rd39;
	ld.global.f32 	%f66, [%rd40];
	mad.lo.s32 	%r51, %r63, %r42, %r2;
	mul.wide.s32 	%rd41, %r51, 4;
	add.s64 	%rd42, %rd1, %rd41;
	ld.global.f32 	%f67, [%rd42];
	fma.rn.f32 	%f68, %f66, %f67, %f142;
	mul.wide.s32 	%rd43, %r43, 4;
	add.s64 	%rd44, %rd40, %rd43;
	ld.global.f32 	%f69, [%rd44];
	mul.wide.s32 	%rd45, %r42, 4;
	add.s64 	%rd46, %rd42, %rd45;
	ld.global.f32 	%f70, [%rd46];
	fma.rn.f32 	%f142, %f69, %f70, %f68;
	add.s32 	%r63, %r63, 2;
$L__BB8_11:
	and.b32  	%r52, %r41, 1;
	setp.eq.b32 	%p11, %r52, 1;
	not.pred 	%p12, %p11;
	@%p12 bra 	$L__BB8_13;
	mad.lo.s32 	%r53, %r63, %r43, %r1;
	mul.wide.s32 	%rd47, %r53, 4;
	add.s64 	%rd48, %rd2, %rd47;
	ld.global.f32 	%f71, [%rd48];
	mad.lo.s32 	%r54, %r63, %r42, %r2;
	mul.wide.s32 	%rd49, %r54, 4;
	add.s64 	%rd50, %rd1, %rd49;
	ld.global.f32 	%f72, [%rd50];
	fma.rn.f32 	%f142, %f71, %f72, %f142;
$L__BB8_13:
	mad.lo.s32 	%r55, %r42, %r1, %r2;
	cvta.to.global.u64 	%rd51, %rd3;
	mul.wide.s32 	%rd52, %r55, 4;
	add.s64 	%rd53, %rd51, %rd52;
	atom.global.add.f32 	%f73, [%rd53], %f142;
	setp.ne.s32 	%p13, %r2, 0;
	@%p13 bra 	$L__BB8_28;
	setp.lt.s32 	%p14, %r41, 1;
	mov.f32 	%f151, 0f00000000;
	@%p14 bra 	$L__BB8_27;
	and.b32  	%r20, %r41, 15;
	setp.lt.u32 	%p15, %r41, 16;
	mov.f32 	%f151, 0f00000000;
	mov.b32 	%r68, 0;
	@%p15 bra 	$L__BB8_18;
	and.b32  	%r68, %r41, 2147483632;
	neg.s32 	%r66, %r68;
	shl.b32 	%r23, %r43, 4;
	mov.f32 	%f151, 0f00000000;
	mul.wide.s32 	%rd56, %r43, 4;
	mov.u32 	%r65, %r1;
$L__BB8_17:
	.pragma "nounroll";
	mul.wide.s32 	%rd54, %r65, 4;
	add.s64 	%rd55, %rd2, %rd54;
	ld.global.f32 	%f78, [%rd55];
	add.f32 	%f79, %f151, %f78;
	add.s64 	%rd57, %rd55, %rd56;
	ld.global.f32 	%f80, [%rd57];
	add.f32 	%f81, %f79, %f80;
	add.s64 	%rd58, %rd57, %rd56;
	ld.global.f32 	%f82, [%rd58];
	add.f32 	%f83, %f81, %f82;
	add.s64 	%rd59, %rd58, %rd56;
	ld.global.f32 	%f84, [%rd59];
	add.f32 	%f85, %f83, %f84;
	add.s64 	%rd60, %rd59, %rd56;
	ld.global.f32 	%f86, [%rd60];
	add.f32 	%f87, %f85, %f86;
	add.s64 	%rd61, %rd60, %rd56;
	ld.global.f32 	%f88, [%rd61];
	add.f32 	%f89, %f87, %f88;
	add.s64 	%rd62, %rd61, %rd56;
	ld.global.f32 	%f90, [%rd62];
	add.f32 	%f91, %f89, %f90;
	add.s64 	%rd63, %rd62, %rd56;
	ld.global.f32 	%f92, [%rd63];
	add.f32 	%f93, %f91, %f92;
	add.s64 	%rd64, %rd63, %rd56;
	ld.global.f32 	%f94, [%rd64];
	add.f32 	%f95, %f93, %f94;
	add.s64 	%rd65, %rd64, %rd56;
	ld.global.f32 	%f96, [%rd65];
	add.f32 	%f97, %f95, %f96;
	add.s64 	%rd66, %rd65, %rd56;
	ld.global.f32 	%f98, [%rd66];
	add.f32 	%f99, %f97, %f98;
	add.s64 	%rd67, %rd66, %rd56;
	ld.global.f32 	%f100, [%rd67];
	add.f32 	%f101, %f99, %f100;
	add.s64 	%rd68, %rd67, %rd56;
	ld.global.f32 	%f102, [%rd68];
	add.f32 	%f103, %f101, %f102;
	add.s64 	%rd69, %rd68, %rd56;
	ld.global.f32 	%f104, [%rd69];
	add.f32 	%f105, %f103, %f104;
	add.s64 	%rd70, %rd69, %rd56;
	ld.global.f32 	%f106, [%rd70];
	add.f32 	%f107, %f105, %f106;
	add.s64 	%rd71, %rd70, %rd56;
	ld.global.f32 	%f108, [%rd71];
	add.f32 	%f151, %f107, %f108;
	add.s32 	%r66, %r66, 16;
	add.s32 	%r65, %r65, %r23;
	setp.ne.s32 	%p16, %r66, 0;
	@%p16 bra 	$L__BB8_17;
$L__BB8_18:
	setp.eq.s32 	%p17, %r20, 0;
	@%p17 bra 	$L__BB8_27;
	and.b32  	%r29, %r41, 7;
	setp.lt.u32 	%p18, %r20, 8;
	@%p18 bra 	$L__BB8_21;
	mad.lo.s32 	%r57, %r68, %r43, %r1;
	mul.wide.s32 	%rd72, %r57, 4;
	add.s64 	%rd73, %rd2, %rd72;
	ld.global.f32 	%f110, [%rd73];
	add.f32 	%f111, %f151, %f110;
	mul.wide.s32 	%rd74, %r43, 4;
	add.s64 	%rd75, %rd73, %rd74;
	ld.global.f32 	%f112, [%rd75];
	add.f32 	%f113, %f111, %f112;
	add.s64 	%rd76, %rd75, %rd74;
	ld.global.f32 	%f114, [%rd76];
	add.f32 	%f115, %f113, %f114;
	add.s64 	%rd77, %rd76, %rd74;
	ld.global.f32 	%f116, [%rd77];
	add.f32 	%f117, %f115, %f116;
	add.s64 	%rd78, %rd77, %rd74;
	ld.global.f32 	%f118, [%rd78];
	add.f32 	%f119, %f117, %f118;
	add.s64 	%rd79, %rd78, %rd74;
	ld.global.f32 	%f120, [%rd79];
	add.f32 	%f121, %f119, %f120;
	add.s64 	%rd80, %rd79, %rd74;
	ld.global.f32 	%f122, [%rd80];
	add.f32 	%f123, %f121, %f122;
	add.s64 	%rd81, %rd80, %rd74;
	ld.global.f32 	%f124, [%rd81];
	add.f32 	%f151, %f123, %f124;
	add.s32 	%r68, %r68, 8;
$L__BB8_21:
	setp.eq.s32 	%p19, %r29, 0;
	@%p19 bra 	$L__BB8_27;
	and.b32  	%r32, %r41, 3;
	setp.lt.u32 	%p20, %r29, 4;
	@%p20 bra 	$L__BB8_24;
	mad.lo.s32 	%r58, %r68, %r43, %r1;
	mul.wide.s32 	%rd82, %r58, 4;
	add.s64 	%rd83, %rd2, %rd82;
	ld.global.f32 	%f126, [%rd83];
	add.f32 	%f127, %f151, %f126;
	mul.wide.s32 	%rd84, %r43, 4;
	add.s64 	%rd85, %rd83, %rd84;
	ld.global.f32 	%f128, [%rd85];
	add.f32 	%f129, %f127, %f128;
	add.s64 	%rd86, %rd85, %rd84;
	ld.global.f32 	%f130, [%rd86];
	add.f32 	%f131, %f129, %f130;
	add.s64 	%rd87, %rd86, %rd84;
	ld.global.f32 	%f132, [%rd87];
	add.f32 	%f151, %f131, %f132;
	add.s32 	%r68, %r68, 4;
$L__BB8_24:
	setp.eq.s32 	%p21, %r32, 0;
	@%p21 bra 	$L__BB8_27;
	mad.lo.s32 	%r71, %r68, %r43, %r1;
	neg.s32 	%r70, %r32;
$L__BB8_26:
	.pragma "nounroll";
	mul.wide.s32 	%rd88, %r71, 4;
	add.s64 	%rd89, %rd2, %rd88;
	ld.global.f32 	%f133, [%rd89];
	add.f32 	%f151, %f151, %f133;
	add.s32 	%r71, %r71, %r43;
	add.s32 	%r70, %r70, 1;
	setp.ne.s32 	%p22, %r70, 0;
	@%p22 bra 	$L__BB8_26;
$L__BB8_27:
	cvta.to.global.u64 	%rd90, %rd4;
	mul.wide.u32 	%rd91, %r1, 4;
	add.s64 	%rd92, %rd90, %rd91;
	atom.global.add.f32 	%f134, [%rd92], %f151;
$L__BB8_28:
	ret;

}
	// .globl	_Z12drelu_kernelPfS_i
.visible .entry _Z12drelu_kernelPfS_i(
	.param .u64 .ptr .align 1 _Z12drelu_kernelPfS_i_param_0,
	.param .u64 .ptr .align 1 _Z12drelu_kernelPfS_i_param_1,
	.param .u32 _Z12drelu_kernelPfS_i_param_2
)
{
	.reg .pred 	%p<3>;
	.reg .b32 	%r<6>;
	.reg .b32 	%f<3>;
	.reg .b64 	%rd<8>;

	ld.param.u64 	%rd1, [_Z12drelu_kernelPfS_i_param_0];
	ld.param.u64 	%rd2, [_Z12drelu_kernelPfS_i_param_1];
	ld.param.u32 	%r2, [_Z12drelu_kernelPfS_i_param_2];
	mov.u32 	%r3, %ctaid.x;
	mov.u32 	%r4, %ntid.x;
	mov.u32 	%r5, %tid.x;
	mad.lo.s32 	%r1, %r3, %r4, %r5;
	setp.ge.s32 	%p1, %r1, %r2;
	@%p1 bra 	$L__BB9_2;
	cvta.to.global.u64 	%rd3, %rd1;
	cvta.to.global.u64 	%rd4, %rd2;
	mul.wide.s32 	%rd5, %r1, 4;
	add.s64 	%rd6, %rd3, %rd5;
	ld.global.f32 	%f1, [%rd6];
	setp.gt.f32 	%p2, %f1, 0f00000000;
	selp.f32 	%f2, 0f3F800000, 0f00000000, %p2;
	add.s64 	%rd7, %rd4, %rd5;
	st.global.f32 	[%rd7], %f2;
$L__BB9_2:
	ret;

}
	// .globl	_Z25multiply_gradients_kernelPfS_i
.visible .entry _Z25multiply_gradients_kernelPfS_i(
	.param .u64 .ptr .align 1 _Z25multiply_gradients_kernelPfS_i_param_0,
	.param .u64 .ptr .align 1 _Z25multiply_gradients_kernelPfS_i_param_1,
	.param .u32 _Z25multiply_gradients_kernelPfS_i_param_2
)
{
	.reg .pred 	%p<2>;
	.reg .b32 	%r<6>;
	.reg .b32 	%f<4>;
	.reg .b64 	%rd<8>;

	ld.param.u64 	%rd1, [_Z25multiply_gradients_kernelPfS_i_param_0];
	ld.param.u64 	%rd2, [_Z25multiply_gradients_kernelPfS_i_param_1];
	ld.param.u32 	%r2, [_Z25multiply_gradients_kernelPfS_i_param_2];
	mov.u32 	%r3, %ctaid.x;
	mov.u32 	%r4, %ntid.x;
	mov.u32 	%r5, %tid.x;
	mad.lo.s32 	%r1, %r3, %r4, %r5;
	setp.ge.s32 	%p1, %r1, %r2;
	@%p1 bra 	$L__BB10_2;
	cvta.to.global.u64 	%rd3, %rd2;
	cvta.to.global.u64 	%rd4, %rd1;
	mul.wide.s32 	%rd5, %r1, 4;
	add.s64 	%rd6, %rd3, %rd5;
	ld.global.f32 	%f1, [%rd6];
	add.s64 	%rd7, %rd4, %rd5;
	ld.global.f32 	%f2, [%rd7];
	mul.f32 	%f3, %f1, %f2;
	st.global.f32 	[%rd7], %f3;
$L__BB10_2:
	ret;

}
	// .globl	_Z21update_weights_kernelPfS_i
.visible .entry _Z21update_weights_kernelPfS_i(
	.param .u64 .ptr .align 1 _Z21update_weights_kernelPfS_i_param_0,
	.param .u64 .ptr .align 1 _Z21update_weights_kernelPfS_i_param_1,
	.param .u32 _Z21update_weights_kernelPfS_i_param_2
)
{
	.reg .pred 	%p<2>;
	.reg .b32 	%r<6>;
	.reg .b32 	%f<4>;
	.reg .b64 	%rd<8>;
	.reg .b64 	%fd<4>;

	ld.param.u64 	%rd1, [_Z21update_weights_kernelPfS_i_param_0];
	ld.param.u64 	%rd2, [_Z21update_weights_kernelPfS_i_param_1];
	ld.param.u32 	%r2, [_Z21update_weights_kernelPfS_i_param_2];
	mov.u32 	%r3, %ctaid.x;
	mov.u32 	%r4, %ntid.x;
	mov.u32 	%r5, %tid.x;
	mad.lo.s32 	%r1, %r3, %r4, %r5;
	setp.ge.s32 	%p1, %r1, %r2;
	@%p1 bra 	$L__BB11_2;
	cvta.to.global.u64 	%rd3, %rd2;
	cvta.to.global.u64 	%rd4, %rd1;
	mul.wide.s32 	%rd5, %r1, 4;
	add.s64 	%rd6, %rd3, %rd5;
	ld.global.f32 	%f1, [%rd6];
	cvt.f64.f32 	%fd1, %f1;
	add.s64 	%rd7, %rd4, %rd5;
	ld.global.f32 	%f2, [%rd7];
	cvt.f64.f32 	%fd2, %f2;
	fma.rn.f64 	%fd3, %fd1, 0dBF50624DD2F1A9FC, %fd2;
	cvt.rn.f32.f64 	%f3, %fd3;
	st.global.f32 	[%rd7], %f3;
$L__BB11_2:
	ret;

}


// ===== COMPILED SASS (sm_100) =====

	.target	sm_100

	.elftype	@"ET_EXEC"


//--------------------- .note.nv.tkinfo           --------------------------
	.section	.note.nv.tkinfo,"",@"SHT_NOTE"
	.sectionflags	@"SHF_NOTE_NV_TKINFO"
	.tkinfo
        /*0018*/ 	.word	0x00000002
        /*0030*/ 	.string	""
        /*0030*/ 	.string	"ptxas"
        /*0030*/ 	.string	"Cuda compilation tools, release 13.0, V13.0.88"
        /*0030*/ 	.string	"Build cuda_13.0.r13.0/compiler.36424714_0"
        /*0030*/ 	.string	"-arch sm_100 -m 64 "



//--------------------- .note.nv.cuinfo           --------------------------
	.section	.note.nv.cuinfo,"",@"SHT_NOTE"
	.sectionflags	@"SHF_NOTE_NV_CUINFO"
        /*0018*/ 	.short	0x0002
        /*001a*/ 	.short	0x0064
        /*001c*/ 	.short	0x0082
	.zero		2


//--------------------- .nv.info                  --------------------------
	.section	.nv.info,"",@"SHT_CUDA_INFO"
	.align	4


	//----- nvinfo : EIATTR_REGCOUNT
	.align		4
        /*0000*/ 	.byte	0x04, 0x2f
        /*0002*/ 	.short	(.L_1 - .L_0)
	.align		4
.L_0:
        /*0004*/ 	.word	index@(_Z17matmul_a_b_kernelPfS_S_iii)
        /*0008*/ 	.word	0x00000020


	//----- nvinfo : EIATTR_FRAME_SIZE
	.align		4
.L_1:
        /*000c*/ 	.byte	0x04, 0x11
        /*000e*/ 	.short	(.L_3 - .L_2)
	.align		4
.L_2:
        /*0010*/ 	.word	index@(_Z17matmul_a_b_kernelPfS_S_iii)
        /*0014*/ 	.word	0x00000000


	//----- nvinfo : EIATTR_REGCOUNT
	.align		4
.L_3:
        /*0018*/ 	.byte	0x04, 0x2f
        /*001a*/ 	.short	(.L_5 - .L_4)
	.align		4
.L_4:
        /*001c*/ 	.word	index@(_Z18matmul_a_bt_kernelPfS_S_iii)
        /*0020*/ 	.word	0x0000001f


	//----- nvinfo : EIATTR_FRAME_SIZE
	.align		4
.L_5:
        /*0024*/ 	.byte	0x04, 0x11
        /*0026*/ 	.short	(.L_7 - .L_6)
	.align		4
.L_6:
        /*0028*/ 	.word	index@(_Z18matmul_a_bt_kernelPfS_S_iii)
        /*002c*/ 	.word	0x00000000


	//----- nvinfo : EIATTR_REGCOUNT
	.align		4
.L_7:
        /*0030*/ 	.byte	0x04, 0x2f
        /*0032*/ 	.short	(.L_9 - .L_8)
	.align		4
.L_8:
        /*0034*/ 	.word	index@(_Z18matmul_at_b_kernelPfS_S_iii)
        /*0038*/ 	.word	0x00000020


	//----- nvinfo : EIATTR_FRAME_SIZE
	.align		4
.L_9:
        /*003c*/ 	.byte	0x04, 0x11
        /*003e*/ 	.short	(.L_11 - .L_10)
	.align		4
.L_10:
        /*0040*/ 	.word	index@(_Z18matmul_at_b_kernelPfS_S_iii)
        /*0044*/ 	.word	0x00000000


	//----- nvinfo : EIATTR_REGCOUNT
	.align		4
.L_11:
        /*0048*/ 	.byte	0x04, 0x2f
        /*004a*/ 	.short	(.L_13 - .L_12)
	.align		4
.L_12:
        /*004c*/ 	.word	index@(_Z11relu_kernelPfi)
        /*0050*/ 	.word	0x00000008


	//----- nvinfo : EIATTR_FRAME_SIZE
	.align		4
.L_13:
        /*0054*/ 	.byte	0x04, 0x11
        /*0056*/ 	.short	(.L_15 - .L_14)
	.align		4
.L_14:
        /*0058*/ 	.word	index@(_Z11relu_kernelPfi)
        /*005c*/ 	.word	0x00000000


	//----- nvinfo : EIATTR_REGCOUNT
	.align		4
.L_15:
        /*0060*/ 	.byte	0x04, 0x2f
        /*0062*/ 	.short	(.L_17 - .L_16)
	.align		4
.L_16:
        /*0064*/ 	.word	index@(_Z15bias_add_kernelPfS_ii)
        /*0068*/ 	.word	0x0000000c


	//----- nvinfo : EIATTR_FRAME_SIZE
	.align		4
.L_17:
        /*006c*/ 	.byte	0x04, 0x11
        /*006e*/ 	.short	(.L_19 - .L_18)
	.align		4
.L_18:
        /*0070*/ 	.word	index@(_Z15bias_add_kernelPfS_ii)
        /*0074*/ 	.word	0x00000000


	//----- nvinfo : EIATTR_REGCOUNT
	.align		4
.L_19:
        /*0078*/ 	.byte	0x04, 0x2f
        /*007a*/ 	.short	(.L_21 - .L_20)
	.align		4
.L_20:
        /*007c*/ 	.word	index@(_Z14softmax_kernelPfii)
        /*0080*/ 	.word	0x0000001f


	//----- nvinfo : EIATTR_FRAME_SIZE
	.align		4
.L_21:
        /*0084*/ 	.byte	0x04, 0x11
        /*0086*/ 	.short	(.L_23 - .L_22)
	.align		4
.L_22:
        /*0088*/ 	.word	index@($__internal_0_$__cuda_sm3x_div_rn_noftz_f32_slowpath)
        /*008c*/ 	.word	0x00000000


	//----- nvinfo : EIATTR_FRAME_SIZE
	.align		4
.L_23:
        /*0090*/ 	.byte	0x04, 0x11
        /*0092*/ 	.short	(.L_25 - .L_24)
	.align		4
.L_24:
        /*0094*/ 	.word	index@(_Z14softmax_kernelPfii)
        /*0098*/ 	.word	0x00000000


	//----- nvinfo : EIATTR_REGCOUNT
	.align		4
.L_25:
        /*009c*/ 	.byte	0x04, 0x2f
        /*009e*/ 	.short	(.L_27 - .L_26)
	.align		4
.L_26:
        /*00a0*/ 	.word	index@(_Z16zero_grad_kernelPfi)
        /*00a4*/ 	.word	0x00000008


	//----- nvinfo : EIATTR_FRAME_SIZE
	.align		4
.L_27:
        /*00a8*/ 	.byte	0x04, 0x11
        /*00aa*/ 	.short	(.L_29 - .L_28)
	.align		4
.L_28:
        /*00ac*/ 	.word	index@(_Z16zero_grad_kernelPfi)
        /*00b0*/ 	.word	0x00000000


	//----- nvinfo : EIATTR_REGCOUNT
	.align		4
.L_29:
        /*00b4*/ 	.byte	0x04, 0x2f
        /*00b6*/ 	.short	(.L_31 - .L_30)
	.align		4
.L_30:
        /*00b8*/ 	.word	index@(_Z31compute_output_gradients_kernelPfS_Pii)
        /*00bc*/ 	.word	0x00000018


	//----- nvinfo : EIATTR_FRAME_SIZE
	.align		4
.L_31:
        /*00c0*/ 	.byte	0x04, 0x11
        /*00c2*/ 	.short	(.L_33 - .L_32)
	.align		4
.L_32:
        /*00c4*/ 	.word	index@(_Z31compute_output_gradients_kernelPfS_Pii)
        /*00c8*/ 	.word	0x00000000


	//----- nvinfo : EIATTR_REGCOUNT
	.align		4
.L_33:
        /*00cc*/ 	.byte	0x04, 0x2f
        /*00ce*/ 	.short	(.L_35 - .L_34)
	.align		4
.L_34:
        /*00d0*/ 	.word	index@(_Z23update_gradients_kernelPfS_S_S_iii)
        /*00d4*/ 	.word	0x00000020


	//----- nvinfo : EIATTR_FRAME_SIZE
	.align		4
.L_35:
        /*00d8*/ 	.byte	0x04, 0x11
        /*00da*/ 	.short	(.L_37 - .L_36)
	.align		4
.L_36:
        /*00dc*/ 	.word	index@(_Z23update_gradients_kernelPfS_S_S_iii)
        /*00e0*/ 	.word	0x00000000


	//----- nvinfo : EIATTR_REGCOUNT
	.align		4
.L_37:
        /*00e4*/ 	.byte	0x04, 0x2f
        /*00e6*/ 	.short	(.L_39 - .L_38)
	.align		4
.L_38:
        /*00e8*/ 	.word	index@(_Z12drelu_kernelPfS_i)
        /*00ec*/ 	.word	0x0000000a


	//----- nvinfo : EIATTR_FRAME_SIZE
	.align		4
.L_39:
        /*00f0*/ 	.byte	0x04, 0x11
        /*00f2*/ 	.short	(.L_41 - .L_40)
	.align		4
.L_40:
        /*00f4*/ 	.word	index@(_Z12drelu_kernelPfS_i)
        /*00f8*/ 	.word	0x00000000


	//----- nvinfo : EIATTR_REGCOUNT
	.align		4
.L_41:
        /*00fc*/ 	.byte	0x04, 0x2f
        /*00fe*/ 	.short	(.L_43 - .L_42)
	.align		4
.L_42:
        /*0100*/ 	.word	index@(_Z25multiply_gradients_kernelPfS_i)
        /*0104*/ 	.word	0x0000000a


	//----- nvinfo : EIATTR_FRAME_SIZE
	.align		4
.L_43:
        /*0108*/ 	.byte	0x04, 0x11
        /*010a*/ 	.short	(.L_45 - .L_44)
	.align		4
.L_44:
        /*010c*/ 	.word	index@(_Z25multiply_gradients_kernelPfS_i)
        /*0110*/ 	.word	0x00000000


	//----- nvinfo : EIATTR_REGCOUNT
	.align		4
.L_45:
        /*0114*/ 	.byte	0x04, 0x2f
        /*0116*/ 	.short	(.L_47 - .L_46)
	.align		4
.L_46:
        /*0118*/ 	.word	index@(_Z21update_weights_kernelPfS_i)
        /*011c*/ 	.word	0x0000000c


	//----- nvinfo : EIATTR_FRAME_SIZE
	.align		4
.L_47:
        /*0120*/ 	.byte	0x04, 0x11
        /*0122*/ 	.short	(.L_49 - .L_48)
	.align		4
.L_48:
        /*0124*/ 	.word	index@(_Z21update_weights_kernelPfS_i)
        /*0128*/ 	.word	0x00000000


	//----- nvinfo : EIATTR_MIN_STACK_SIZE
	.align		4
.L_49:
        /*012c*/ 	.byte	0x04, 0x12
        /*012e*/ 	.short	(.L_51 - .L_50)
	.align		4
.L_50:
        /*0130*/ 	.word	index@(_Z21update_weights_kernelPfS_i)
        /*0134*/ 	.word	0x00000000


	//----- nvinfo : EIATTR_MIN_STACK_SIZE
	.align		4
.L_51:
        /*0138*/ 	.byte	0x04, 0x12
        /*013a*/ 	.short	(.L_53 - .L_52)
	.align		4
.L_52:
        /*013c*/ 	.word	index@(_Z25multiply_gradients_kernelPfS_i)
        /*0140*/ 	.word	0x00000000


	//----- nvinfo : EIATTR_MIN_STACK_SIZE
	.align		4
.L_53:
        /*0144*/ 	.byte	0x04, 0x12
        /*0146*/ 	.short	(.L_55 - .L_54)
	.align		4
.L_54:
        /*0148*/ 	.word	index@(_Z12drelu_kernelPfS_i)
        /*014c*/ 	.word	0x00000000


	//----- nvinfo : EIATTR_MIN_STACK_SIZE
	.align		4
.L_55:
        /*0150*/ 	.byte	0x04, 0x12
        /*0152*/ 	.short	(.L_57 - .L_56)
	.align		4
.L_56:
        /*0154*/ 	.word	index@(_Z23update_gradients_kernelPfS_S_S_iii)
        /*0158*/ 	.word	0x00000000


	//----- nvinfo : EIATTR_MIN_STACK_SIZE
	.align		4
.L_57:
        /*015c*/ 	.byte	0x04, 0x12
        /*015e*/ 	.short	(.L_59 - .L_58)
	.align		4
.L_58:
        /*0160*/ 	.word	index@(_Z31compute_output_gradients_kernelPfS_Pii)
        /*0164*/ 	.word	0x00000000


	//----- nvinfo : EIATTR_MIN_STACK_SIZE
	.align		4
.L_59:
        /*0168*/ 	.byte	0x04, 0x12
        /*016a*/ 	.short	(.L_61 - .L_60)
	.align		4
.L_60:
        /*016c*/ 	.word	index@(_Z16zero_grad_kernelPfi)
        /*0170*/ 	.word	0x00000000


	//----- nvinfo : EIATTR_MIN_STACK_SIZE
	.align		4
.L_61:
        /*0174*/ 	.byte	0x04, 0x12
        /*0176*/ 	.short	(.L_63 - .L_62)
	.align		4
.L_62:
        /*0178*/ 	.word	index@(_Z14softmax_kernelPfii)
        /*017c*/ 	.word	0x00000000


	//----- nvinfo : EIATTR_MIN_STACK_SIZE
	.align		4
.L_63:
        /*0180*/ 	.byte	0x04, 0x12
        /*0182*/ 	.short	(.L_65 - .L_64)
	.align		4
.L_64:
        /*0184*/ 	.word	index@(_Z15bias_add_kernelPfS_ii)
        /*0188*/ 	.word	0x00000000


	//----- nvinfo : EIATTR_MIN_STACK_SIZE
	.align		4
.L_65:
        /*018c*/ 	.byte	0x04, 0x12
        /*018e*/ 	.short	(.L_67 - .L_66)
	.align		4
.L_66:
        /*0190*/ 	.word	index@(_Z11relu_kernelPfi)
        /*0194*/ 	.word	0x00000000


	//----- nvinfo : EIATTR_MIN_STACK_SIZE
	.align		4
.L_67:
        /*0198*/ 	.byte	0x04, 0x12
        /*019a*/ 	.short	(.L_69 - .L_68)
	.align		4
.L_68:
        /*019c*/ 	.word	index@(_Z18matmul_at_b_kernelPfS_S_iii)
        /*01a0*/ 	.word	0x00000000


	//----- nvinfo : EIATTR_MIN_STACK_SIZE
	.align		4
.L_69:
        /*01a4*/ 	.byte	0x04, 0x12
        /*01a6*/ 	.short	(.L_71 - .L_70)
	.align		4
.L_70:
        /*01a8*/ 	.word	index@(_Z18matmul_a_bt_kernelPfS_S_iii)
        /*01ac*/ 	.word	0x00000000


	//----- nvinfo : EIATTR_MIN_STACK_SIZE
	.align		4
.L_71:
        /*01b0*/ 	.byte	0x04, 0x12
        /*01b2*/ 	.short	(.L_73 - .L_72)
	.align		4
.L_72:
        /*01b4*/ 	.word	index@(_Z17matmul_a_b_kernelPfS_S_iii)
        /*01b8*/ 	.word	0x00000000
.L_73:


//--------------------- .nv.compat                --------------------------
	.section	.nv.compat,"",@"SHT_CUDA_COMPAT_INFO"
	.align	4
        /*0000*/ 	.byte	0x02, 0x09, 0x00, 0x00, 0x02, 0x02, 0x01, 0x00, 0x02, 0x05, 0x05, 0x00, 0x03, 0x07, 0x01, 0x01
        /*0010*/ 	.byte	0x02, 0x03, 0x00, 0x00, 0x02, 0x06, 0x01, 0x00, 0x04, 0x0b, 0x08, 0x00, 0x01, 0x00, 0x00, 0x00
        /*0020*/ 	.byte	0x00, 0x00, 0x00, 0x00


//--------------------- .nv.info._Z21update_weights_kernelPfS_i --------------------------
	.section	.nv.info._Z21update_weights_kernelPfS_i,"",@"SHT_CUDA_INFO"
	.sectionflags	@""
	.align	4


	//----- nvinfo : EIATTR_CUDA_API_VERSION
	.align		4
        /*0000*/ 	.byte	0x04, 0x37
        /*0002*/ 	.short	(.L_75 - .L_74)
.L_74:
        /*0004*/ 	.word	0x00000082


	//----- nvinfo : EIATTR_KPARAM_INFO
	.align		4
.L_75:
        /*0008*/ 	.byte	0x04, 0x17
        /*000a*/ 	.short	(.L_77 - .L_76)
.L_76:
        /*000c*/ 	.word	0x00000000
        /*0010*/ 	.short	0x0002
        /*0012*/ 	.short	0x0010
        /*0014*/ 	.byte	0x00, 0xf0, 0x11, 0x00


	//----- nvinfo : EIATTR_KPARAM_INFO
	.align		4
.L_77:
        /*0018*/ 	.byte	0x04, 0x17
        /*001a*/ 	.short	(.L_79 - .L_78)
.L_78:
        /*001c*/ 	.word	0x00000000
        /*0020*/ 	.short	0x0001
        /*0022*/ 	.short	0x0008
        /*0024*/ 	.byte	0x00, 0xf5, 0x21, 0x00


	//----- nvinfo : EIATTR_KPARAM_INFO
	.align		4
.L_79:
        /*0028*/ 	.byte	0x04, 0x17
        /*002a*/ 	.short	(.L_81 - .L_80)
.L_80:
        /*002c*/ 	.word	0x00000000
        /*0030*/ 	.short	0x0000
        /*0032*/ 	.short	0x0000
        /*0034*/ 	.byte	0x00, 0xf5, 0x21, 0x00


	//----- nvinfo : EIATTR_SPARSE_MMA_MASK
	.align		4
.L_81:
        /*0038*/ 	.byte	0x03, 0x50
        /*003a*/ 	.short	0x0000


	//----- nvinfo : EIATTR_MAXREG_COUNT
	.align		4
        /*003c*/ 	.byte	0x03, 0x1b
        /*003e*/ 	.short	0x00ff


	//----- nvinfo : EIATTR_MERCURY_ISA_VERSION
	.align		4
        /*0040*/ 	.byte	0x03, 0x5f
        /*0042*/ 	.short	0x0101


	//----- nvinfo : EIATTR_VRC_CTA_INIT_COUNT
	.align		4
        /*0044*/ 	.byte	0x02, 0x4a
	.zero		1
	.zero		1


	//----- nvinfo : EIATTR_EXIT_INSTR_OFFSETS
	.align		4
        /*0048*/ 	.byte	0x04, 0x1c
        /*004a*/ 	.short	(.L_83 - .L_82)


	//   ....[0]....
.L_82:
        /*004c*/ 	.word	0x00000070


	//   ....[1]....
        /*0050*/ 	.word	0x00000160


	//----- nvinfo : EIATTR_CBANK_PARAM_SIZE
	.align		4
.L_83:
        /*0054*/ 	.byte	0x03, 0x19
        /*0056*/ 	.short	0x0014


	//----- nvinfo : EIATTR_PARAM_CBANK
	.align		4
        /*0058*/ 	.byte	0x04, 0x0a
        /*005a*/ 	.short	(.L_85 - .L_84)
	.align		4
.L_84:
        /*005c*/ 	.word	index@(.nv.constant0._Z21update_weights_kernelPfS_i)
        /*0060*/ 	.short	0x0380
        /*0062*/ 	.short	0x0014


	//----- nvinfo : EIATTR_SW_WAR
	.align		4
.L_85:
        /*0064*/ 	.byte	0x04, 0x36
        /*0066*/ 	.short	(.L_87 - .L_86)
.L_86:
        /*0068*/ 	.word	0x00000008
.L_87:


//--------------------- .nv.info._Z25multiply_gradients_kernelPfS_i --------------------------
	.section	.nv.info._Z25multiply_gradients_kernelPfS_i,"",@"SHT_CUDA_INFO"
	.sectionflags	@""
	.align	4


	//----- nvinfo : EIATTR_CUDA_API_VERSION
	.align		4
        /*0000*/ 	.byte	0x04, 0x37
        /*0002*/ 	.short	(.L_89 - .L_88)
.L_88:
        /*0004*/ 	.word	0x00000082


	//----- nvinfo : EIATTR_KPARAM_INFO
	.align		4
.L_89:
        /*0008*/ 	.byte	0x04, 0x17
        /*000a*/ 	.short	(.L_91 - .L_90)
.L_90:
        /*000c*/ 	.word	0x00000000
        /*0010*/ 	.short	0x0002
        /*0012*/ 	.short	0x0010
        /*0014*/ 	.byte	0x00, 0xf0, 0x11, 0x00


	//----- nvinfo : EIATTR_KPARAM_INFO
	.align		4
.L_91:
        /*0018*/ 	.byte	0x04, 0x17
        /*001a*/ 	.short	(.L_93 - .L_92)
.L_92:
        /*001c*/ 	.word	0x00000000
        /*0020*/ 	.short	0x0001
        /*0022*/ 	.short	0x0008
        /*0024*/ 	.byte	0x00, 0xf5, 0x21, 0x00


	//----- nvinfo : EIATTR_KPARAM_INFO
	.align		4
.L_93:
        /*0028*/ 	.byte	0x04, 0x17
        /*002a*/ 	.short	(.L_95 - .L_94)
.L_94:
        /*002c*/ 	.word	0x00000000
        /*0030*/ 	.short	0x0000
        /*0032*/ 	.short	0x0000
        /*0034*/ 	.byte	0x00, 0xf5, 0x21, 0x00


	//----- nvinfo : EIATTR_SPARSE_MMA_MASK
	.align		4
.L_95:
        /*0038*/ 	.byte	0x03, 0x50
        /*003a*/ 	.short	0x0000


	//----- nvinfo : EIATTR_MAXREG_COUNT
	.align		4
        /*003c*/ 	.byte	0x03, 0x1b
        /*003e*/ 	.short	0x00ff


	//----- nvinfo : EIATTR_MERCURY_ISA_VERSION
	.align		4
        /*0040*/ 	.byte	0x03, 0x5f
        /*0042*/ 	.short	0x0101


	//----- nvinfo : EIATTR_VRC_CTA_INIT_COUNT
	.align		4
        /*0044*/ 	.byte	0x02, 0x4a
	.zero		1
	.zero		1


	//----- nvinfo : EIATTR_EXIT_INSTR_OFFSETS
	.align		4
        /*0048*/ 	.byte	0x04, 0x1c
        /*004a*/ 	.short	(.L_97 - .L_96)


	//   ....[0]....
.L_96:
        /*004c*/ 	.word	0x00000070


	//   ....[1]....
        /*0050*/ 	.word	0x00000110


	//----- nvinfo : EIATTR_CBANK_PARAM_SIZE
	.align		4
.L_97:
        /*0054*/ 	.byte	0x03, 0x19
        /*0056*/ 	.short	0x0014


	//----- nvinfo : EIATTR_PARAM_CBANK
	.align		4
        /*0058*/ 	.byte	0x04, 0x0a
        /*005a*/ 	.short	(.L_99 - .L_98)
	.align		4
.L_98:
        /*005c*/ 	.word	index@(.nv.constant0._Z25multiply_gradients_kernelPfS_i)
        /*0060*/ 	.short	0x0380
        /*0062*/ 	.short	0x0014


	//----- nvinfo : EIATTR_SW_WAR
	.align		4
.L_99:
        /*0064*/ 	.byte	0x04, 0x36
        /*0066*/ 	.short	(.L_101 - .L_100)
.L_100:
        /*0068*/ 	.word	0x00000008
.L_101:


//--------------------- .nv.info._Z12drelu_kernelPfS_i --------------------------
	.section	.nv.info._Z12drelu_kernelPfS_i,"",@"SHT_CUDA_INFO"
	.sectionflags	@""
	.align	4


	//----- nvinfo : EIATTR_CUDA_API_VERSION
	.align		4
        /*0000*/ 	.byte	0x04, 0x37
        /*0002*/ 	.short	(.L_103 - .L_102)
.L_102:
        /*0004*/ 	.word	0x00000082


	//----- nvinfo : EIATTR_KPARAM_INFO
	.align		4
.L_103:
        /*0008*/ 	.byte	0x04, 0x17
        /*000a*/ 	.short	(.L_105 - .L_104)
.L_104:
        /*000c*/ 	.word	0x00000000
        /*0010*/ 	.short	0x0002
        /*0012*/ 	.short	0x0010
        /*0014*/ 	.byte	0x00, 0xf0, 0x11, 0x00


	//----- nvinfo : EIATTR_KPARAM_INFO
	.align		4
.L_105:
        /*0018*/ 	.byte	0x04, 0x17
        /*001a*/ 	.short	(.L_107 - .L_106)
.L_106:
        /*001c*/ 	.word	0x00000000
        /*0020*/ 	.short	0x0001
        /*0022*/ 	.short	0x0008
        /*0024*/ 	.byte	0x00, 0xf5, 0x21, 0x00


	//----- nvinfo : EIATTR_KPARAM_INFO
	.align		4
.L_107:
        /*0028*/ 	.byte	0x04, 0x17
        /*002a*/ 	.short	(.L_109 - .L_108)
.L_108:
        /*002c*/ 	.word	0x00000000
        /*0030*/ 	.short	0x0000
        /*0032*/ 	.short	0x0000
        /*0034*/ 	.byte	0x00, 0xf5, 0x21, 0x00


	//----- nvinfo : EIATTR_SPARSE_MMA_MASK
	.align		4
.L_109:
        /*0038*/ 	.byte	0x03, 0x50
        /*003a*/ 	.short	0x0000


	//----- nvinfo : EIATTR_MAXREG_COUNT
	.align		4
        /*003c*/ 	.byte	0x03, 0x1b
        /*003e*/ 	.short	0x00ff


	//----- nvinfo : EIATTR_MERCURY_ISA_VERSION
	.align		4
        /*0040*/ 	.byte	0x03, 0x5f
        /*0042*/ 	.short	0x0101


	//----- nvinfo : EIATTR_VRC_CTA_INIT_COUNT
	.align		4
        /*0044*/ 	.byte	0x02, 0x4a
	.zero		1
	.zero		1


	//----- nvinfo : EIATTR_EXIT_INSTR_OFFSETS
	.align		4
        /*0048*/ 	.byte	0x04, 0x1c
        /*004a*/ 	.short	(.L_111 - .L_110)


	//   ....[0]....
.L_110:
        /*004c*/ 	.word	0x00000070


	//   ....[1]....
        /*0050*/ 	.word	0x00000100


	//----- nvinfo : EIATTR_CBANK_PARAM_SIZE
	.align		4
.L_111:
        /*0054*/ 	.byte	0x03, 0x19
        /*0056*/ 	.short	0x0014


	//----- nvinfo : EIATTR_PARAM_CBANK
	.align		4
        /*0058*/ 	.byte	0x04, 0x0a
        /*005a*/ 	.short	(.L_113 - .L_112)
	.align		4
.L_112:
        /*005c*/ 	.word	index@(.nv.constant0._Z12drelu_kernelPfS_i)
        /*0060*/ 	.short	0x0380
        /*0062*/ 	.short	0x0014


	//----- nvinfo : EIATTR_SW_WAR
	.align		4
.L_113:
        /*0064*/ 	.byte	0x04, 0x36
        /*0066*/ 	.short	(.L_115 - .L_114)
.L_114:
        /*0068*/ 	.word	0x00000008
.L_115:


//--------------------- .nv.info._Z23update_gradients_kernelPfS_S_S_iii --------------------------
	.section	.nv.info._Z23update_gradients_kernelPfS_S_S_iii,"",@"SHT_CUDA_INFO"
	.sectionflags	@""
	.align	4


	//----- nvinfo : EIATTR_CUDA_API_VERSION
	.align		4
        /*0000*/ 	.byte	0x04, 0x37
        /*0002*/ 	.short	(.L_117 - .L_116)
.L_116:
        /*0004*/ 	.word	0x00000082


	//----- nvinfo : EIATTR_KPARAM_INFO
	.align		4
.L_117:
        /*0008*/ 	.byte	0x04, 0x17
        /*000a*/ 	.short	(.L_119 - .L_118)
.L_118:
        /*000c*/ 	.word	0x00000000
        /*0010*/ 	.short	0x0006
        /*0012*/ 	.short	0x0028
        /*0014*/ 	.byte	0x00, 0xf0, 0x11, 0x00


	//----- nvinfo : EIATTR_KPARAM_INFO
	.align		4
.L_119:
        /*0018*/ 	.byte	0x04, 0x17
        /*001a*/ 	.short	(.L_121 - .L_120)
.L_120:
        /*001c*/ 	.word	0x00000000
        /*0020*/ 	.short	0x0005
        /*0022*/ 	.short	0x0024
        /*0024*/ 	.byte	0x00, 0xf0, 0x11, 0x00


	//----- nvinfo : EIATTR_KPARAM_INFO
	.align		4
.L_121:
        /*0028*/ 	.byte	0x04, 0x17
        /*002a*/ 	.short	(.L_123 - .L_122)
.L_122:
        /*002c*/ 	.word	0x00000000
        /*0030*/ 	.short	0x0004
        /*0032*/ 	.short	0x0020
        /*0034*/ 	.byte	0x00, 0xf0, 0x11, 0x00


	//----- nvinfo : EIATTR_KPARAM_INFO
	.align		4
.L_123:
        /*0038*/ 	.byte	0x04, 0x17
        /*003a*/ 	.short	(.L_125 - .L_124)
.L_124:
        /*003c*/ 	.word	0x00000000
        /*0040*/ 	.short	0x0003
        /*0042*/ 	.short	0x0018
        /*0044*/ 	.byte	0x00, 0xf5, 0x21, 0x00


	//----- nvinfo : EIATTR_KPARAM_INFO
	.align		4
.L_125:
        /*0048*/ 	.byte	0x04, 0x17
        /*004a*/ 	.short	(.L_127 - .L_126)
.L_126:
        /*004c*/ 	.word	0x00000000
        /*0050*/ 	.short	0x0002
        /*0052*/ 	.short	0x0010
        /*0054*/ 	.byte	0x00, 0xf5, 0x21, 0x00


	//----- nvinfo : EIATTR_KPARAM_INFO
	.align		4
.L_127:
        /*0058*/ 	.byte	0x04, 0x17
        /*005a*/ 	.short	(.L_129 - .L_128)
.L_128:
        /*005c*/ 	.word	0x00000000
        /*0060*/ 	.short	0x0001
        /*0062*/ 	.short	0x0008
        /*0064*/ 	.byte	0x00, 0xf5, 0x21, 0x00


	//----- nvinfo : EIATTR_KPARAM_INFO
	.align		4
.L_129:
        /*0068*/ 	.byte	0x04, 0x17
        /*006a*/ 	.short	(.L_131 - .L_130)
.L_130:
        /*006c*/ 	.word	0x00000000
        /*0070*/ 	.short	0x0000
        /*0072*/ 	.short	0x0000
        /*0074*/ 	.byte	0x00, 0xf5, 0x21, 0x00


	//----- nvinfo : EIATTR_SPARSE_MMA_MASK
	.align		4
.L_131:
        /*0078*/ 	.byte	0x03, 0x50
        /*007a*/ 	.short	0x0000


	//----- nvinfo : EIATTR_MAXREG_COUNT
	.align		4
        /*007c*/ 	.byte	0x03, 0x1b
        /*007e*/ 	.short	0x00ff


	//----- nvinfo : EIATTR_MERCURY_ISA_VERSION
	.align		4
        /*0080*/ 	.byte	0x03, 0x5f
        /*0082*/ 	.short	0x0101


	//----- nvinfo : EIATTR_VRC_CTA_INIT_COUNT
	.align		4
        /*0084*/ 	.byte	0x02, 0x4a
	.zero		1
	.zero		1


	//----- nvinfo : EIATTR_EXIT_INSTR_OFFSETS
	.align		4
        /*0088*/ 	.byte	0x04, 0x1c
        /*008a*/ 	.short	(.L_133 - .L_132)


	//   ....[0]....
.L_132:
        /*008c*/ 	.word	0x000000a0


	//   ....[1]....
        /*0090*/ 	.word	0x00000890


	//   ....[2]....
        /*0094*/ 	.word	0x000010c0


	//----- nvinfo : EIATTR_CBANK_PARAM_SIZE
	.align		4
.L_133:
        /*0098*/ 	.byte	0x03, 0x19
        /*009a*/ 	.short	0x002c


	//----- nvinfo : EIATTR_PARAM_CBANK
	.align		4
        /*009c*/ 	.byte	0x04, 0x0a
        /*009e*/ 	.short	(.L_135 - .L_134)
	.align		4
.L_134:
        /*00a0*/ 	.word	index@(.nv.constant0._Z23update_gradients_kernelPfS_S_S_iii)
        /*00a4*/ 	.short	0x0380
        /*00a6*/ 	.short	0x002c


	//----- nvinfo : EIATTR_SW_WAR
	.align		4
.L_135:
        /*00a8*/ 	.byte	0x04, 0x36
        /*00aa*/ 	.short	(.L_137 - .L_136)
.L_136:
        /*00ac*/ 	.word	0x00000008
.L_137:


//--------------------- .nv.info._Z31compute_output_gradients_kernelPfS_Pii --------------------------
	.section	.nv.info._Z31compute_output_gradients_kernelPfS_Pii,"",@"SHT_CUDA_INFO"
	.sectionflags	@""
	.align	4


	//----- nvinfo : EIATTR_CUDA_API_VERSION
	.align		4
        /*0000*/ 	.byte	0x04, 0x37
        /*0002*/ 	.short	(.L_139 - .L_138)
.L_138:
        /*0004*/ 	.word	0x00000082


	//----- nvinfo : EIATTR_KPARAM_INFO
	.align		4
.L_139:
        /*0008*/ 	.byte	0x04, 0x17
        /*000a*/ 	.short	(.L_141 - .L_140)
.L_140:
        /*000c*/ 	.word	0x00000000
        /*0010*/ 	.short	0x0003
        /*0012*/ 	.short	0x0018
        /*0014*/ 	.byte	0x00, 0xf0, 0x11, 0x00


	//----- nvinfo : EIATTR_KPARAM_INFO
	.align		4
.L_141:
        /*0018*/ 	.byte	0x04, 0x17
        /*001a*/ 	.short	(.L_143 - .L_142)
.L_142:
        /*001c*/ 	.word	0x00000000
        /*0020*/ 	.short	0x0002
        /*0022*/ 	.short	0x0010
        /*0024*/ 	.byte	0x00, 0xf5, 0x21, 0x00


	//----- nvinfo : EIATTR_KPARAM_INFO
	.align		4
.L_143:
        /*0028*/ 	.byte	0x04, 0x17
        /*002a*/ 	.short	(.L_145 - .L_144)
.L_144:
        /*002c*/ 	.word	0x00000000
        /*0030*/ 	.short	0x0001
        /*0032*/ 	.short	0x0008
        /*0034*/ 	.byte	0x00, 0xf5, 0x21, 0x00


	//----- nvinfo : EIATTR_KPARAM_INFO
	.align		4
.L_145:
        /*0038*/ 	.byte	0x04, 0x17
        /*003a*/ 	.short	(.L_147 - .L_146)
.L_146:
        /*003c*/ 	.word	0x00000000
        /*0040*/ 	.short	0x0000
        /*0042*/ 	.short	0x0000
        /*0044*/ 	.byte	0x00, 0xf5, 0x21, 0x00


	//----- nvinfo : EIATTR_SPARSE_MMA_MASK
	.align		4
.L_147:
        /*0048*/ 	.byte	0x03, 0x50
        /*004a*/ 	.short	0x0000


	//----- nvinfo : EIATTR_MAXREG_COUNT
	.align		4
        /*004c*/ 	.byte	0x03, 0x1b
        /*004e*/ 	.short	0x00ff


	//----- nvinfo : EIATTR_MERCURY_ISA_VERSION
	.align		4
        /*0050*/ 	.byte	0x03, 0x5f
        /*0052*/ 	.short	0x0101


	//----- nvinfo : EIATTR_VRC_CTA_INIT_COUNT
	.align		4
        /*0054*/ 	.byte	0x02, 0x4a
	.zero		1
	.zero		1


	//----- nvinfo : EIATTR_EXIT_INSTR_OFFSETS
	.align		4
        /*0058*/ 	.byte	0x04, 0x1c
        /*005a*/ 	.short	(.L_149 - .L_148)


	//   ....[0]....
.L_148:
        /*005c*/ 	.word	0x00000070


	//   ....[1]....
        /*0060*/ 	.word	0x00000290


	//----- nvinfo : EIATTR_CBANK_PARAM_SIZE
	.align		4
.L_149:
        /*0064*/ 	.byte	0x03, 0x19
        /*0066*/ 	.short	0x001c


	//----- nvinfo : EIATTR_PARAM_CBANK
	.align		4
        /*0068*/ 	.byte	0x04, 0x0a
        /*006a*/ 	.short	(.L_151 - .L_150)
	.align		4
.L_150:
        /*006c*/ 	.word	index@(.nv.constant0._Z31compute_output_gradients_kernelPfS_Pii)
        /*0070*/ 	.short	0x0380
        /*0072*/ 	.short	0x001c


	//----- nvinfo : EIATTR_SW_WAR
	.align		4
.L_151:
        /*0074*/ 	.byte	0x04, 0x36
        /*0076*/ 	.short	(.L_153 - .L_152)
.L_152:
        /*0078*/ 	.word	0x00000008
.L_153:


//--------------------- .nv.info._Z16zero_grad_kernelPfi --------------------------
	.section	.nv.info._Z16zero_grad_kernelPfi,"",@"SHT_CUDA_INFO"
	.sectionflags	@""
	.align	4


	//----- nvinfo : EIATTR_CUDA_API_VERSION
	.align		4
        /*0000*/ 	.byte	0x04, 0x37
        /*0002*/ 	.short	(.L_155 - .L_154)
.L_154:
        /*0004*/ 	.word	0x00000082


	//----- nvinfo : EIATTR_KPARAM_INFO
	.align		4
.L_155:
        /*0008*/ 	.byte	0x04, 0x17
        /*000a*/ 	.short	(.L_157 - .L_156)
.L_156:
        /*000c*/ 	.word	0x00000000
        /*0010*/ 	.short	0x0001
        /*0012*/ 	.short	0x0008
        /*0014*/ 	.byte	0x00, 0xf0, 0x11, 0x00


	//----- nvinfo : EIATTR_KPARAM_INFO
	.align		4
.L_157:
        /*0018*/ 	.byte	0x04, 0x17
        /*001a*/ 	.short	(.L_159 - .L_158)
.L_158:
        /*001c*/ 	.word	0x00000000
        /*0020*/ 	.short	0x0000
        /*0022*/ 	.short	0x0000
        /*0024*/ 	.byte	0x00, 0xf5, 0x21, 0x00


	//----- nvinfo : EIATTR_SPARSE_MMA_MASK
	.align		4
.L_159:
        /*0028*/ 	.byte	0x03, 0x50
        /*002a*/ 	.short	0x0000


	//----- nvinfo : EIATTR_MAXREG_COUNT
	.align		4
        /*002c*/ 	.byte	0x03, 0x1b
        /*002e*/ 	.short	0x00ff


	//----- nvinfo : EIATTR_MERCURY_ISA_VERSION
	.align		4
        /*0030*/ 	.byte	0x03, 0x5f
        /*0032*/ 	.short	0x0101


	//----- nvinfo : EIATTR_VRC_CTA_INIT_COUNT
	.align		4
        /*0034*/ 	.byte	0x02, 0x4a
	.zero		1
	.zero		1


	//----- nvinfo : EIATTR_EXIT_INSTR_OFFSETS
	.align		4
        /*0038*/ 	.byte	0x04, 0x1c
        /*003a*/ 	.short	(.L_161 - .L_160)


	//   ....[0]....
.L_160:
        /*003c*/ 	.word	0x00000070


	//   ....[1]....
        /*0040*/ 	.word	0x000000c0


	//----- nvinfo : EIATTR_CBANK_PARAM_SIZE
	.align		4
.L_161:
        /*0044*/ 	.byte	0x03, 0x19
        /*0046*/ 	.short	0x000c


	//----- nvinfo : EIATTR_PARAM_CBANK
	.align		4
        /*0048*/ 	.byte	0x04, 0x0a
        /*004a*/ 	.short	(.L_163 - .L_162)
	.align		4
.L_162:
        /*004c*/ 	.word	index@(.nv.constant0._Z16zero_grad_kernelPfi)
        /*0050*/ 	.short	0x0380
        /*0052*/ 	.short	0x000c


	//----- nvinfo : EIATTR_SW_WAR
	.align		4
.L_163:
        /*0054*/ 	.byte	0x04, 0x36
        /*0056*/ 	.short	(.L_165 - .L_164)
.L_164:
        /*0058*/ 	.word	0x00000008
.L_165:


//--------------------- .nv.info._Z14softmax_kernelPfii --------------------------
	.section	.nv.info._Z14softmax_kernelPfii,"",@"SHT_CUDA_INFO"
	.sectionflags	@""
	.align	4


	//----- nvinfo : EIATTR_CUDA_API_VERSION
	.align		4
        /*0000*/ 	.byte	0x04, 0x37
        /*0002*/ 	.short	(.L_167 - .L_166)
.L_166:
        /*0004*/ 	.word	0x00000082


	//----- nvinfo : EIATTR_KPARAM_INFO
	.align		4
.L_167:
        /*0008*/ 	.byte	0x04, 0x17
        /*000a*/ 	.short	(.L_169 - .L_168)
.L_168:
        /*000c*/ 	.word	0x00000000
        /*0010*/ 	.short	0x0002
        /*0012*/ 	.short	0x000c
        /*0014*/ 	.byte	0x00, 0xf0, 0x11, 0x00


	//----- nvinfo : EIATTR_KPARAM_INFO
	.align		4
.L_169:
        /*0018*/ 	.byte	0x04, 0x17
        /*001a*/ 	.short	(.L_171 - .L_170)
.L_170:
        /*001c*/ 	.word	0x00000000
        /*0020*/ 	.short	0x0001
        /*0022*/ 	.short	0x0008
        /*0024*/ 	.byte	0x00, 0xf0, 0x11, 0x00


	//----- nvinfo : EIATTR_KPARAM_INFO
	.align		4
.L_171:
        /*0028*/ 	.byte	0x04, 0x17
        /*002a*/ 	.short	(.L_173 - .L_172)
.L_172:
        /*002c*/ 	.word	0x00000000
        /*0030*/ 	.short	0x0000
        /*0032*/ 	.short	0x0000
        /*0034*/ 	.byte	0x00, 0xf5, 0x21, 0x00


	//----- nvinfo : EIATTR_SPARSE_MMA_MASK
	.align		4
.L_173:
        /*0038*/ 	.byte	0x03, 0x50
        /*003a*/ 	.short	0x0000


	//----- nvinfo : EIATTR_MAXREG_COUNT
	.align		4
        /*003c*/ 	.byte	0x03, 0x1b
        /*003e*/ 	.short	0x00ff


	//----- nvinfo : EIATTR_MERCURY_ISA_VERSION
	.align		4
        /*0040*/ 	.byte	0x03, 0x5f
        /*0042*/ 	.short	0x0101


	//----- nvinfo : EIATTR_VRC_CTA_INIT_COUNT
	.align		4
        /*0044*/ 	.byte	0x02, 0x4a
	.zero		1
	.zero		1


	//----- nvinfo : EIATTR_EXIT_INSTR_OFFSETS
	.align		4
        /*0048*/ 	.byte	0x04, 0x1c
        /*004a*/ 	.short	(.L_175 - .L_174)


	//   ....[0]....
.L_174:
        /*004c*/ 	.word	0x00000040


	//   ....[1]....
        /*0050*/ 	.word	0x000016e0


	//   ....[2]....
        /*0054*/ 	.word	0x00002610


	//   ....[3]....
        /*0058*/ 	.word	0x00002e00


	//   ....[4]....
        /*005c*/ 	.word	0x00003270


	//   ....[5]....
        /*0060*/ 	.word	0x000033f0


	//----- nvinfo : EIATTR_CRS_STACK_SIZE
	.align		4
.L_175:
        /*0064*/ 	.byte	0x04, 0x1e
        /*0066*/ 	.short	(.L_177 - .L_176)
.L_176:
        /*0068*/ 	.word	0x00000000


	//----- nvinfo : EIATTR_CBANK_PARAM_SIZE
	.align		4
.L_177:
        /*006c*/ 	.byte	0x03, 0x19
        /*006e*/ 	.short	0x0010


	//----- nvinfo : EIATTR_PARAM_CBANK
	.align		4
        /*0070*/ 	.byte	0x04, 0x0a
        /*0072*/ 	.short	(.L_179 - .L_178)
	.align		4
.L_178:
        /*0074*/ 	.word	index@(.nv.constant0._Z14softmax_kernelPfii)
        /*0078*/ 	.short	0x0380
        /*007a*/ 	.short	0x0010


	//----- nvinfo : EIATTR_SW_WAR
	.align		4
.L_179:
        /*007c*/ 	.byte	0x04, 0x36
        /*007e*/ 	.short	(.L_181 - .L_180)
.L_180:
        /*0080*/ 	.word	0x00000008
.L_181:


//--------------------- .nv.info._Z15bias_add_kernelPfS_ii --------------------------
	.section	.nv.info._Z15bias_add_kernelPfS_ii,"",@"SHT_CUDA_INFO"
	.sectionflags	@""
	.align	4


	//----- nvinfo : EIATTR_CUDA_API_VERSION
	.align		4
        /*0000*/ 	.byte	0x04, 0x37
        /*0002*/ 	.short	(.L_183 - .L_182)
.L_182:
        /*0004*/ 	.word	0x00000082


	//----- nvinfo : EIATTR_KPARAM_INFO
	.align		4
.L_183:
        /*0008*/ 	.byte	0x04, 0x17
        /*000a*/ 	.short	(.L_185 - .L_184)
.L_184:
        /*000c*/ 	.word	0x00000000
        /*0010*/ 	.short	0x0003
        /*0012*/ 	.short	0x0014
        /*0014*/ 	.byte	0x00, 0xf0, 0x11, 0x00


	//----- nvinfo : EIATTR_KPARAM_INFO
	.align		4
.L_185:
        /*0018*/ 	.byte	0x04, 0x17
        /*001a*/ 	.short	(.L_187 - .L_186)
.L_186:
        /*001c*/ 	.word	0x00000000
        /*0020*/ 	.short	0x0002
        /*0022*/ 	.short	0x0010
        /*0024*/ 	.byte	0x00, 0xf0, 0x11, 0x00


	//----- nvinfo : EIATTR_KPARAM_INFO
	.align		4
.L_187:
        /*0028*/ 	.byte	0x04, 0x17
        /*002a*/ 	.short	(.L_189 - .L_188)
.L_188:
        /*002c*/ 	.word	0x00000000
        /*0030*/ 	.short	0x0001
        /*0032*/ 	.short	0x0008
        /*0034*/ 	.byte	0x00, 0xf5, 0x21, 0x00


	//----- nvinfo : EIATTR_KPARAM_INFO
	.align		4
.L_189:
        /*0038*/ 	.byte	0x04, 0x17
        /*003a*/ 	.short	(.L_191 - .L_190)
.L_190:
        /*003c*/ 	.word	0x00000000
        /*0040*/ 	.short	0x0000
        /*0042*/ 	.short	0x0000
        /*0044*/ 	.byte	0x00, 0xf5, 0x21, 0x00


	//----- nvinfo : EIATTR_SPARSE_MMA_MASK
	.align		4
.L_191:
        /*0048*/ 	.byte	0x03, 0x50
        /*004a*/ 	.short	0x0000


	//----- nvinfo : EIATTR_MAXREG_COUNT
	.align		4
        /*004c*/ 	.byte	0x03, 0x1b
        /*004e*/ 	.short	0x00ff


	//----- nvinfo : EIATTR_MERCURY_ISA_VERSION
	.align		4
        /*0050*/ 	.byte	0x03, 0x5f
        /*0052*/ 	.short	0x0101


	//----- nvinfo : EIATTR_VRC_CTA_INIT_COUNT
	.align		4
        /*0054*/ 	.byte	0x02, 0x4a
	.zero		1
	.zero		1


	//----- nvinfo : EIATTR_EXIT_INSTR_OFFSETS
	.align		4
        /*0058*/ 	.byte	0x04, 0x1c
        /*005a*/ 	.short	(.L_193 - .L_192)


	//   ....[0]....
.L_192:
        /*005c*/ 	.word	0x00000210


	//   ....[1]....
        /*0060*/ 	.word	0x00000310


	//----- nvinfo : EIATTR_CBANK_PARAM_SIZE
	.align		4
.L_193:
        /*0064*/ 	.byte	0x03, 0x19
        /*0066*/ 	.short	0x0018


	//----- nvinfo : EIATTR_PARAM_CBANK
	.align		4
        /*0068*/ 	.byte	0x04, 0x0a
        /*006a*/ 	.short	(.L_195 - .L_194)
	.align		4
.L_194:
        /*006c*/ 	.word	index@(.nv.constant0._Z15bias_add_kernelPfS_ii)
        /*0070*/ 	.short	0x0380
        /*0072*/ 	.short	0x0018


	//----- nvinfo : EIATTR_SW_WAR
	.align		4
.L_195:
        /*0074*/ 	.byte	0x04, 0x36
        /*0076*/ 	.short	(.L_197 - .L_196)
.L_196:
        /*0078*/ 	.word	0x00000008
.L_197:


//--------------------- .nv.info._Z11relu_kernelPfi --------------------------
	.section	.nv.info._Z11relu_kernelPfi,"",@"SHT_CUDA_INFO"
	.sectionflags	@""
	.align	4


	//----- nvinfo : EIATTR_CUDA_API_VERSION
	.align		4
        /*0000*/ 	.byte	0x04, 0x37
        /*0002*/ 	.short	(.L_199 - .L_198)
.L_198:
        /*0004*/ 	.word	0x00000082


	//----- nvinfo : EIATTR_KPARAM_INFO
	.align		4
.L_199:
        /*0008*/ 	.byte	0x04, 0x17
        /*000a*/ 	.short	(.L_201 - .L_200)
.L_200:
        /*000c*/ 	.word	0x00000000
        /*0010*/ 	.short	0x0001
        /*0012*/ 	.short	0x0008
        /*0014*/ 	.byte	0x00, 0xf0, 0x11, 0x00


	//----- nvinfo : EIATTR_KPARAM_INFO
	.align		4
.L_201:
        /*0018*/ 	.byte	0x04, 0x17
        /*001a*/ 	.short	(.L_203 - .L_202)
.L_202:
        /*001c*/ 	.word	0x00000000
        /*0020*/ 	.short	0x0000
        /*0022*/ 	.short	0x0000
        /*0024*/ 	.byte	0x00, 0xf5, 0x21, 0x00


	//----- nvinfo : EIATTR_SPARSE_MMA_MASK
	.align		4
.L_203:
        /*0028*/ 	.byte	0x03, 0x50
        /*002a*/ 	.short	0x0000


	//----- nvinfo : EIATTR_MAXREG_COUNT
	.align		4
        /*002c*/ 	.byte	0x03, 0x1b
        /*002e*/ 	.short	0x00ff


	//----- nvinfo : EIATTR_MERCURY_ISA_VERSION
	.align		4
        /*0030*/ 	.byte	0x03, 0x5f
        /*0032*/ 	.short	0x0101


	//----- nvinfo : EIATTR_VRC_CTA_INIT_COUNT
	.align		4
        /*0034*/ 	.byte	0x02, 0x4a
	.zero		1
	.zero		1


	//----- nvinfo : EIATTR_EXIT_INSTR_OFFSETS
	.align		4
        /*0038*/ 	.byte	0x04, 0x1c
        /*003a*/ 	.short	(.L_205 - .L_204)


	//   ....[0]....
.L_204:
        /*003c*/ 	.word	0x00000070


	//   ....[1]....
        /*0040*/ 	.word	0x000000e0


	//----- nvinfo : EIATTR_CBANK_PARAM_SIZE
	.align		4
.L_205:
        /*0044*/ 	.byte	0x03, 0x19
        /*0046*/ 	.short	0x000c


	//----- nvinfo : EIATTR_PARAM_CBANK
	.align		4
        /*0048*/ 	.byte	0x04, 0x0a
        /*004a*/ 	.short	(.L_207 - .L_206)
	.align		4
.L_206:
        /*004c*/ 	.word	index@(.nv.constant0._Z11relu_kernelPfi)
        /*0050*/ 	.short	0x0380
        /*0052*/ 	.short	0x000c


	//----- nvinfo : EIATTR_SW_WAR
	.align		4
.L_207:
        /*0054*/ 	.byte	0x04, 0x36
        /*0056*/ 	.short	(.L_209 - .L_208)
.L_208:
        /*0058*/ 	.word	0x00000008
.L_209:


//--------------------- .nv.info._Z18matmul_at_b_kernelPfS_S_iii --------------------------
	.section	.nv.info._Z18matmul_at_b_kernelPfS_S_iii,"",@"SHT_CUDA_INFO"
	.sectionflags	@""
	.align	4


	//----- nvinfo : EIATTR_CUDA_API_VERSION
	.align		4
        /*0000*/ 	.byte	0x04, 0x37
        /*0002*/ 	.short	(.L_211 - .L_210)
.L_210:
        /*0004*/ 	.word	0x00000082


	//----- nvinfo : EIATTR_KPARAM_INFO
	.align		4
.L_211:
        /*0008*/ 	.byte	0x04, 0x17
        /*000a*/ 	.short	(.L_213 - .L_212)
.L_212:
        /*000c*/ 	.word	0x00000000
        /*0010*/ 	.short	0x0005
        /*0012*/ 	.short	0x0020
        /*0014*/ 	.byte	0x00, 0xf0, 0x11, 0x00


	//----- nvinfo : EIATTR_KPARAM_INFO
	.align		4
.L_213:
        /*0018*/ 	.byte	0x04, 0x17
        /*001a*/ 	.short	(.L_215 - .L_214)
.L_214:
        /*001c*/ 	.word	0x00000000
        /*0020*/ 	.short	0x0004
        /*0022*/ 	.short	0x001c
        /*0024*/ 	.byte	0x00, 0xf0, 0x11, 0x00


	//----- nvinfo : EIATTR_KPARAM_INFO
	.align		4
.L_215:
        /*0028*/ 	.byte	0x04, 0x17
        /*002a*/ 	.short	(.L_217 - .L_216)
.L_216:
        /*002c*/ 	.word	0x00000000
        /*0030*/ 	.short	0x0003
        /*0032*/ 	.short	0x0018
        /*0034*/ 	.byte	0x00, 0xf0, 0x11, 0x00


	//----- nvinfo : EIATTR_KPARAM_INFO
	.align		4
.L_217:
        /*0038*/ 	.byte	0x04, 0x17
        /*003a*/ 	.short	(.L_219 - .L_218)
.L_218:
        /*003c*/ 	.word	0x00000000
        /*0040*/ 	.short	0x0002
        /*0042*/ 	.short	0x0010
        /*0044*/ 	.byte	0x00, 0xf5, 0x21, 0x00


	//----- nvinfo : EIATTR_KPARAM_INFO
	.align		4
.L_219:
        /*0048*/ 	.byte	0x04, 0x17
        /*004a*/ 	.short	(.L_221 - .L_220)
.L_220:
        /*004c*/ 	.word	0x00000000
        /*0050*/ 	.short	0x0001
        /*0052*/ 	.short	0x0008
        /*0054*/ 	.byte	0x00, 0xf5, 0x21, 0x00


	//----- nvinfo : EIATTR_KPARAM_INFO
	.align		4
.L_221:
        /*0058*/ 	.byte	0x04, 0x17
        /*005a*/ 	.short	(.L_223 - .L_222)
.L_222:
        /*005c*/ 	.word	0x00000000
        /*0060*/ 	.short	0x0000
        /*0062*/ 	.short	0x0000
        /*0064*/ 	.byte	0x00, 0xf5, 0x21, 0x00


	//----- nvinfo : EIATTR_SPARSE_MMA_MASK
	.align		4
.L_223:
        /*0068*/ 	.byte	0x03, 0x50
        /*006a*/ 	.short	0x0000


	//----- nvinfo : EIATTR_MAXREG_COUNT
	.align		4
        /*006c*/ 	.byte	0x03, 0x1b
        /*006e*/ 	.short	0x00ff


	//----- nvinfo : EIATTR_MERCURY_ISA_VERSION
	.align		4
        /*0070*/ 	.byte	0x03, 0x5f
        /*0072*/ 	.short	0x0101


	//----- nvinfo : EIATTR_VRC_CTA_INIT_COUNT
	.align		4
        /*0074*/ 	.byte	0x02, 0x4a
	.zero		1
	.zero		1


	//----- nvinfo : EIATTR_EXIT_INSTR_OFFSETS
	.align		4
        /*0078*/ 	.byte	0x04, 0x1c
        /*007a*/ 	.short	(.L_225 - .L_224)


	//   ....[0]....
.L_224:
        /*007c*/ 	.word	0x000000d0


	//   ....[1]....
        /*0080*/ 	.word	0x000008b0


	//----- nvinfo : EIATTR_CBANK_PARAM_SIZE
	.align		4
.L_225:
        /*0084*/ 	.byte	0x03, 0x19
        /*0086*/ 	.short	0x0024


	//----- nvinfo : EIATTR_PARAM_CBANK
	.align		4
        /*0088*/ 	.byte	0x04, 0x0a
        /*008a*/ 	.short	(.L_227 - .L_226)
	.align		4
.L_226:
        /*008c*/ 	.word	index@(.nv.constant0._Z18matmul_at_b_kernelPfS_S_iii)
        /*0090*/ 	.short	0x0380
        /*0092*/ 	.short	0x0024


	//----- nvinfo : EIATTR_SW_WAR
	.align		4
.L_227:
        /*0094*/ 	.byte	0x04, 0x36
        /*0096*/ 	.short	(.L_229 - .L_228)
.L_228:
        /*0098*/ 	.word	0x00000008
.L_229:


//--------------------- .nv.info._Z18matmul_a_bt_kernelPfS_S_iii --------------------------
	.section	.nv.info._Z18matmul_a_bt_kernelPfS_S_iii,"",@"SHT_CUDA_INFO"
	.sectionflags	@""
	.align	4


	//----- nvinfo : EIATTR_CUDA_API_VERSION
	.align		4
        /*0000*/ 	.byte	0x04, 0x37
        /*0002*/ 	.short	(.L_231 - .L_230)
.L_230:
        /*0004*/ 	.word	0x00000082


	//----- nvinfo : EIATTR_KPARAM_INFO
	.align		4
.L_231:
        /*0008*/ 	.byte	0x04, 0x17
        /*000a*/ 	.short	(.L_233 - .L_232)
.L_232:
        /*000c*/ 	.word	0x00000000
        /*0010*/ 	.short	0x0005
        /*0012*/ 	.short	0x0020
        /*0014*/ 	.byte	0x00, 0xf0, 0x11, 0x00


	//----- nvinfo : EIATTR_KPARAM_INFO
	.align		4
.L_233:
        /*0018*/ 	.byte	0x04, 0x17
        /*001a*/ 	.short	(.L_235 - .L_234)
.L_234:
        /*001c*/ 	.word	0x00000000
        /*0020*/ 	.short	0x0004
        /*0022*/ 	.short	0x001c
        /*0024*/ 	.byte	0x00, 0xf0, 0x11, 0x00


	//----- nvinfo : EIATTR_KPARAM_INFO
	.align		4
.L_235:
        /*0028*/ 	.byte	0x04, 0x17
        /*002a*/ 	.short	(.L_237 - .L_236)
.L_236:
        /*002c*/ 	.word	0x00000000
        /*0030*/ 	.short	0x0003
        /*0032*/ 	.short	0x0018
        /*0034*/ 	.byte	0x00, 0xf0, 0x11, 0x00


	//----- nvinfo : EIATTR_KPARAM_INFO
	.align		4
.L_237:
        /*0038*/ 	.byte	0x04, 0x17
        /*003a*/ 	.short	(.L_239 - .L_238)
.L_238:
        /*003c*/ 	.word	0x00000000
        /*0040*/ 	.short	0x0002
        /*0042*/ 	.short	0x0010
        /*0044*/ 	.byte	0x00, 0xf5, 0x21, 0x00


	//----- nvinfo : EIATTR_KPARAM_INFO
	.align		4
.L_239:
        /*0048*/ 	.byte	0x04, 0x17
        /*004a*/ 	.short	(.L_241 - .L_240)
.L_240:
        /*004c*/ 	.word	0x00000000
        /*0050*/ 	.short	0x0001
        /*0052*/ 	.short	0x0008
        /*0054*/ 	.byte	0x00, 0xf5, 0x21, 0x00


	//----- nvinfo : EIATTR_KPARAM_INFO
	.align		4
.L_241:
        /*0058*/ 	.byte	0x04, 0x17
        /*005a*/ 	.short	(.L_243 - .L_242)
.L_242:
        /*005c*/ 	.word	0x00000000
        /*0060*/ 	.short	0x0000
        /*0062*/ 	.short	0x0000
        /*0064*/ 	.byte	0x00, 0xf5, 0x21, 0x00


	//----- nvinfo : EIATTR_SPARSE_MMA_MASK
	.align		4
.L_243:
        /*0068*/ 	.byte	0x03, 0x50
        /*006a*/ 	.short	0x0000


	//----- nvinfo : EIATTR_MAXREG_COUNT
	.align		4
        /*006c*/ 	.byte	0x03, 0x1b
        /*006e*/ 	.short	0x00ff


	//----- nvinfo : EIATTR_MERCURY_ISA_VERSION
	.align		4
        /*0070*/ 	.byte	0x03, 0x5f
        /*0072*/ 	.short	0x0101


	//----- nvinfo : EIATTR_VRC_CTA_INIT_COUNT
	.align		4
        /*0074*/ 	.byte	0x02, 0x4a
	.zero		1
	.zero		1


	//----- nvinfo : EIATTR_EXIT_INSTR_OFFSETS
	.align		4
        /*0078*/ 	.byte	0x04, 0x1c
        /*007a*/ 	.short	(.L_245 - .L_244)


	//   ....[0]....
.L_244:
        /*007c*/ 	.word	0x000000d0


	//   ....[1]....
        /*0080*/ 	.word	0x00000be0


	//----- nvinfo : EIATTR_CBANK_PARAM_SIZE
	.align		4
.L_245:
        /*0084*/ 	.byte	0x03, 0x19
        /*0086*/ 	.short	0x0024


	//----- nvinfo : EIATTR_PARAM_CBANK
	.align		4
        /*0088*/ 	.byte	0x04, 0x0a
        /*008a*/ 	.short	(.L_247 - .L_246)
	.align		4
.L_246:
        /*008c*/ 	.word	index@(.nv.constant0._Z18matmul_a_bt_kernelPfS_S_iii)
        /*0090*/ 	.short	0x0380
        /*0092*/ 	.short	0x0024


	//----- nvinfo : EIATTR_SW_WAR
	.align		4
.L_247:
        /*0094*/ 	.byte	0x04, 0x36
        /*0096*/ 	.short	(.L_249 - .L_248)
.L_248:
        /*0098*/ 	.word	0x00000008
.L_249:


//--------------------- .nv.info._Z17matmul_a_b_kernelPfS_S_iii --------------------------
	.section	.nv.info._Z17matmul_a_b_kernelPfS_S_iii,"",@"SHT_CUDA_INFO"
	.sectionflags	@""
	.align	4


	//----- nvinfo : EIATTR_CUDA_API_VERSION
	.align		4
        /*0000*/ 	.byte	0x04, 0x37
        /*0002*/ 	.short	(.L_251 - .L_250)
.L_250:
        /*0004*/ 	.word	0x00000082


	//----- nvinfo : EIATTR_KPARAM_INFO
	.align		4
.L_251:
        /*0008*/ 	.byte	0x04, 0x17
        /*000a*/ 	.short	(.L_253 - .L_252)
.L_252:
        /*000c*/ 	.word	0x00000000
        /*0010*/ 	.short	0x0005
        /*0012*/ 	.short	0x0020
        /*0014*/ 	.byte	0x00, 0xf0, 0x11, 0x00


	//----- nvinfo : EIATTR_KPARAM_INFO
	.align		4
.L_253:
        /*0018*/ 	.byte	0x04, 0x17
        /*001a*/ 	.short	(.L_255 - .L_254)
.L_254:
        /*001c*/ 	.word	0x00000000
        /*0020*/ 	.short	0x0004
        /*0022*/ 	.short	0x001c
        /*0024*/ 	.byte	0x00, 0xf0, 0x11, 0x00


	//----- nvinfo : EIATTR_KPARAM_INFO
	.align		4
.L_255:
        /*0028*/ 	.byte	0x04, 0x17
        /*002a*/ 	.short	(.L_257 - .L_256)
.L_256:
        /*002c*/ 	.word	0x00000000
        /*0030*/ 	.short	0x0003
        /*0032*/ 	.short	0x0018
        /*0034*/ 	.byte	0x00, 0xf0, 0x11, 0x00


	//----- nvinfo : EIATTR_KPARAM_INFO
	.align		4
.L_257:
        /*0038*/ 	.byte	0x04, 0x17
        /*003a*/ 	.short	(.L_259 - .L_258)
.L_258:
        /*003c*/ 	.word	0x00000000
        /*0040*/ 	.short	0x0002
        /*0042*/ 	.short	0x0010
        /*0044*/ 	.byte	0x00, 0xf5, 0x21, 0x00


	//----- nvinfo : EIATTR_KPARAM_INFO
	.align		4
.L_259:
        /*0048*/ 	.byte	0x04, 0x17
        /*004a*/ 	.short	(.L_261 - .L_260)
.L_260:
        /*004c*/ 	.word	0x00000000
        /*0050*/ 	.short	0x0001
        /*0052*/ 	.short	0x0008
        /*0054*/ 	.byte	0x00, 0xf5, 0x21, 0x00


	//----- nvinfo : EIATTR_KPARAM_INFO
	.align		4
.L_261:
        /*0058*/ 	.byte	0x04, 0x17
        /*005a*/ 	.short	(.L_263 - .L_262)
.L_262:
        /*005c*/ 	.word	0x00000000
        /*0060*/ 	.short	0x0000
        /*0062*/ 	.short	0x0000
        /*0064*/ 	.byte	0x00, 0xf5, 0x21, 0x00


	//----- nvinfo : EIATTR_SPARSE_MMA_MASK
	.align		4
.L_263:
        /*0068*/ 	.byte	0x03, 0x50
        /*006a*/ 	.short	0x0000


	//----- nvinfo : EIATTR_MAXREG_COUNT
	.align		4
        /*006c*/ 	.byte	0x03, 0x1b
        /*006e*/ 	.short	0x00ff


	//----- nvinfo : EIATTR_MERCURY_ISA_VERSION
	.align		4
        /*0070*/ 	.byte	0x03, 0x5f
        /*0072*/ 	.short	0x0101


	//----- nvinfo : EIATTR_VRC_CTA_INIT_COUNT
	.align		4
        /*0074*/ 	.byte	0x02, 0x4a
	.zero		1
	.zero		1


	//----- nvinfo : EIATTR_EXIT_INSTR_OFFSETS
	.align		4
        /*0078*/ 	.byte	0x04, 0x1c
        /*007a*/ 	.short	(.L_265 - .L_264)


	//   ....[0]....
.L_264:
        /*007c*/ 	.word	0x000000d0


	//   ....[1]....
        /*0080*/ 	.word	0x000008f0


	//----- nvinfo : EIATTR_CBANK_PARAM_SIZE
	.align		4
.L_265:
        /*0084*/ 	.byte	0x03, 0x19
        /*0086*/ 	.short	0x0024


	//----- nvinfo : EIATTR_PARAM_CBANK
	.align		4
        /*0088*/ 	.byte	0x04, 0x0a
        /*008a*/ 	.short	(.L_267 - .L_266)
	.align		4
.L_266:
        /*008c*/ 	.word	index@(.nv.constant0._Z17matmul_a_b_kernelPfS_S_iii)
        /*0090*/ 	.short	0x0380
        /*0092*/ 	.short	0x0024


	//----- nvinfo : EIATTR_SW_WAR
	.align		4
.L_267:
        /*0094*/ 	.byte	0x04, 0x36
        /*0096*/ 	.short	(.L_269 - .L_268)
.L_268:
        /*0098*/ 	.word	0x00000008
.L_269:


//--------------------- .nv.callgraph             --------------------------
	.section	.nv.callgraph,"",@"SHT_CUDA_CALLGRAPH"
	.align	4
	.sectionentsize	8
	.align		4
        /*0000*/ 	.word	0x00000000
	.align		4
        /*0004*/ 	.word	0xffffffff
	.align		4
        /*0008*/ 	.word	0x00000000
	.align		4
        /*000c*/ 	.word	0xfffffffe
	.align		4
        /*0010*/ 	.word	0x00000000
	.align		4
        /*0014*/ 	.word	0xfffffffd
	.align		4
        /*0018*/ 	.word	0x00000000
	.align		4
        /*001c*/ 	.word	0xfffffffc


//--------------------- .text._Z21update_weights_kernelPfS_i --------------------------
	.section	.text._Z21update_weights_kernelPfS_i,"ax",@progbits
	.align	128
        .global         _Z21update_weights_kernelPfS_i
        .type           _Z21update_weights_kernelPfS_i,@function
        .size           _Z21update_weights_kernelPfS_i,(.L_x_90 - _Z21update_weights_kernelPfS_i)
        .other          _Z21update_weights_kernelPfS_i,@"STO_CUDA_ENTRY STV_DEFAULT"
_Z21update_weights_kernelPfS_i:
.text._Z21update_weights_kernelPfS_i:
[----:B------:R-:W-:Y:S01]  /*0000*/  LDC R1, c[0x0][0x37c] ;  /* 0x0000df00ff017b82 */ /* 0x000fe20000000800 */
[----:B------:R-:W0:Y:S07]  /*0010*/  S2R R0, SR_TID.X ;  /* 0x0000000000007919 */ /* 0x000e2e0000002100 */
[----:B------:R-:W0:Y:S01]  /*0020*/  S2UR UR4, SR_CTAID.X ;  /* 0x00000000000479c3 */ /* 0x000e220000002500 */
[----:B------:R-:W1:Y:S07]  /*0030*/  LDCU UR5, c[0x0][0x390] ;  /* 0x00007200ff0577ac */ /* 0x000e6e0008000800 */
[----:B------:R-:W0:Y:S02]  /*0040*/  LDC R5, c[0x0][0x360] ;  /* 0x0000d800ff057b82 */ /* 0x000e240000000800 */
[----:B0-----:R-:W-:-:S05]  /*0050*/  IMAD R5, R5, UR4, R0 ;  /* 0x0000000405057c24 */ /* 0x001fca000f8e0200 */
[----:B-1----:R-:W-:-:S13]  /*0060*/  ISETP.GE.AND P0, PT, R5, UR5, PT ;  /* 0x0000000505007c0c */ /* 0x002fda000bf06270 */
[----:B------:R-:W-:Y:S05]  /*0070*/  @P0 EXIT ;  /* 0x000000000000094d */ /* 0x000fea0003800000 */
[----:B------:R-:W0:Y:S01]  /*0080*/  LDC.64 R2, c[0x0][0x388] ;  /* 0x0000e200ff027b82 */ /* 0x000e220000000a00 */
[----:B------:R-:W1:Y:S07]  /*0090*/  LDCU.64 UR4, c[0x0][0x358] ;  /* 0x00006b00ff0477ac */ /* 0x000e6e0008000a00 */
[----:B------:R-:W2:Y:S01]  /*00a0*/  LDC.64 R6, c[0x0][0x380] ;  /* 0x0000e000ff067b82 */ /* 0x000ea20000000a00 */
[----:B0-----:R-:W-:-:S06]  /*00b0*/  IMAD.WIDE R2, R5, 0x4, R2 ;  /* 0x0000000405027825 */ /* 0x001fcc00078e0202 */
[----:B-1----:R-:W3:Y:S01]  /*00c0*/  LDG.E R2, desc[UR4][R2.64] ;  /* 0x0000000402027981 */ /* 0x002ee2000c1e1900 */
[----:B--2---:R-:W-:-:S05]  /*00d0*/  IMAD.WIDE R6, R5, 0x4, R6 ;  /* 0x0000000405067825 */ /* 0x004fca00078e0206 */
[----:B------:R-:W2:Y:S01]  /*00e0*/  LDG.E R8, desc[UR4][R6.64] ;  /* 0x0000000406087981 */ /* 0x000ea2000c1e1900 */
[----:B------:R-:W-:Y:S01]  /*00f0*/  UMOV UR6, 0xd2f1a9fc ;  /* 0xd2f1a9fc00067882 */ /* 0x000fe20000000000 */
[----:B------:R-:W-:Y:S01]  /*0100*/  UMOV UR7, 0x3f50624d ;  /* 0x3f50624d00077882 */ /* 0x000fe20000000000 */
[----:B---3--:R-:W-:Y:S08]  /*0110*/  F2F.F64.F32 R4, R2 ;  /* 0x0000000200047310 */ /* 0x008ff00000201800 */
[----:B--2---:R-:W0:Y:S02]  /*0120*/  F2F.F64.F32 R8, R8 ;  /* 0x0000000800087310 */ /* 0x004e240000201800 */
[----:B0-----:R-:W-:-:S10]  /*0130*/  DFMA R4, R4, -UR6, R8 ;  /* 0x8000000604047c2b */ /* 0x001fd40008000008 */
[----:B------:R-:W0:Y:S02]  /*0140*/  F2F.F32.F64 R5, R4 ;  /* 0x0000000400057310 */ /* 0x000e240000301000 */
[----:B0-----:R-:W-:Y:S01]  /*0150*/  STG.E desc[UR4][R6.64], R5 ;  /* 0x0000000506007986 */ /* 0x001fe2000c101904 */
[----:B------:R-:W-:Y:S05]  /*0160*/  EXIT ;  /* 0x000000000000794d */ /* 0x000fea0003800000 */
.L_x_0:
[----:B------:R-:W-:-:S00]  /*0170*/  BRA `(.L_x_0) ;  /* 0xfffffffc00fc7947 */ /* 0x000fc0000383ffff */
[----:B------:R-:W-:-:S00]  /*0180*/  NOP ;  /* 0x0000000000007918 */ /* 0x000fc00000000000 */
[----:B------:R-:W-:-:S00]  /*0190*/  NOP ;  /* 0x0000000000007918 */ /* 0x000fc00000000000 */
[----:B------:R-:W-:-:S00]  /*01a0*/  NOP ;  /* 0x0000000000007918 */ /* 0x000fc00000000000 */
[----:B------:R-:W-:-:S00]  /*01b0*/  NOP ;  /* 0x0000000000007918 */ /* 0x000fc00000000000 */
[----:B------:R-:W-:-:S00]  /*01c0*/  NOP ;  /* 0x0000000000007918 */ /* 0x000fc00000000000 */
[----:B------:R-:W-:-:S00]  /*01d0*/  NOP ;  /* 0x0000000000007918 */ /* 0x000fc00000000000 */
[----:B------:R-:W-:-:S00]  /*01e0*/  NOP ;  /* 0x0000000000007918 */ /* 0x000fc00000000000 */
[----:B------:R-:W-:-:S00]  /*01f0*/  NOP ;  /* 0x0000000000007918 */ /* 0x000fc00000000000 */
.L_x_90:


//--------------------- .text._Z25multiply_gradients_kernelPfS_i --------------------------
	.section	.text._Z25multiply_gradients_kernelPfS_i,"ax",@progbits
	.align	128
        .global         _Z25multiply_gradients_kernelPfS_i
        .type           _Z25multiply_gradients_kernelPfS_i,@function
        .size           _Z25multiply_gradients_kernelPfS_i,(.L_x_91 - _Z25multiply_gradients_kernelPfS_i)
        .other          _Z25multiply_gradients_kernelPfS_i,@"STO_CUDA_ENTRY STV_DEFAULT"
_Z25multiply_gradients_kernelPfS_i:
.text._Z25multiply_gradients_kernelPfS_i:
        /* <DEDUP_REMOVED lines=14> */
[----:B------:R-:W3:Y:S02]  /*00e0*/  LDG.E R7, desc[UR4][R4.64] ;  /* 0x0000000404077981 */ /* 0x000ee4000c1e1900 */
[----:B---3--:R-:W-:-:S05]  /*00f0*/  FMUL R7, R2, R7 ;  /* 0x0000000702077220 */ /* 0x008fca0000400000 */
[----:B------:R-:W-:Y:S01]  /*0100*/  STG.E desc[UR4][R4.64], R7 ;  /* 0x0000000704007986 */ /* 0x000fe2000c101904 */
[----:B------:R-:W-:Y:S05]  /*0110*/  EXIT ;  /* 0x000000000000794d */ /* 0x000fea0003800000 */
.L_x_1:
        /* <DEDUP_REMOVED lines=14> */
.L_x_91:


//--------------------- .text._Z12drelu_kernelPfS_i --------------------------
	.section	.text._Z12drelu_kernelPfS_i,"ax",@progbits
	.align	128
        .global         _Z12drelu_kernelPfS_i
        .type           _Z12drelu_kernelPfS_i,@function
        .size           _Z12drelu_kernelPfS_i,(.L_x_92 - _Z12drelu_kernelPfS_i)
        .other          _Z12drelu_kernelPfS_i,@"STO_CUDA_ENTRY STV_DEFAULT"
_Z12drelu_kernelPfS_i:
.text._Z12drelu_kernelPfS_i:
        /* <DEDUP_REMOVED lines=13> */
[----:B--2---:R-:W-:Y:S01]  /*00d0*/  IMAD.WIDE R4, R7, 0x4, R4 ;  /* 0x0000000407047825 */ /* 0x004fe200078e0204 */
[----:B---3--:R-:W-:-:S05]  /*00e0*/  FSET.BF.GT.AND R7, R2, RZ, PT ;  /* 0x000000ff0207720a */ /* 0x008fca0003804000 */
[----:B------:R-:W-:Y:S01]  /*00f0*/  STG.E desc[UR4][R4.64], R7 ;  /* 0x0000000704007986 */ /* 0x000fe2000c101904 */
[----:B------:R-:W-:Y:S05]  /*0100*/  EXIT ;  /* 0x000000000000794d */ /* 0x000fea0003800000 */
.L_x_2:
        /* <DEDUP_REMOVED lines=15> */
.L_x_92:


//--------------------- .text._Z23update_gradients_kernelPfS_S_S_iii --------------------------
	.section	.text._Z23update_gradients_kernelPfS_S_S_iii,"ax",@progbits
	.align	128
        .global         _Z23update_gradients_kernelPfS_S_S_iii
        .type           _Z23update_gradients_kernelPfS_S_S_iii,@function
        .size           _Z23update_gradients_kernelPfS_S_S_iii,(.L_x_93 - _Z23update_gradients_kernelPfS_S_S_iii)
        .other          _Z23update_gradients_kernelPfS_S_S_iii,@"STO_CUDA_ENTRY STV_DEFAULT"
_Z23update_gradients_kernelPfS_S_S_iii:
.text._Z23update_gradients_kernelPfS_S_S_iii:
[----:B------:R-:W-:Y:S01]  /*0000*/  LDC R1, c[0x0][0x37c] ;  /* 0x0000df00ff017b82 */ /* 0x000fe20000000800 */
[----:B------:R-:W0:Y:S07]  /*0010*/  S2R R7, SR_TID.X ;  /* 0x0000000000077919 */ /* 0x000e2e0000002100 */
[----:B------:R-:W0:Y:S01]  /*0020*/  S2UR UR4, SR_CTAID.X ;  /* 0x00000000000479c3 */ /* 0x000e220000002500 */
[----:B------:R-:W1:Y:S07]  /*0030*/  S2R R0, SR_CTAID.Y ;  /* 0x0000000000007919 */ /* 0x000e6e0000002600 */
[----:B------:R-:W0:Y:S08]  /*0040*/  LDC R2, c[0x0][0x360] ;  /* 0x0000d800ff027b82 */ /* 0x000e300000000800 */
[----:B------:R-:W1:Y:S08]  /*0050*/  LDC R3, c[0x0][0x3a8] ;  /* 0x0000ea00ff037b82 */ /* 0x000e700000000800 */
[----:B------:R-:W2:Y:S01]  /*0060*/  LDC R5, c[0x0][0x3a4] ;  /* 0x0000e900ff057b82 */ /* 0x000ea20000000800 */
[----:B0-----:R-:W-:Y:S01]  /*0070*/  IMAD R2, R2, UR4, R7 ;  /* 0x0000000402027c24 */ /* 0x001fe2000f8e0207 */
[----:B-1----:R-:W-:-:S04]  /*0080*/  ISETP.GE.AND P0, PT, R0, R3, PT ;  /* 0x000000030000720c */ /* 0x002fc80003f06270 */
[----:B--2---:R-:W-:-:S13]  /*0090*/  ISETP.GE.OR P0, PT, R2, R5, P0 ;  /* 0x000000050200720c */ /* 0x004fda0000706670 */
[----:B------:R-:W-:Y:S05]  /*00a0*/  @P0 EXIT ;  /* 0x000000000000094d */ /* 0x000fea0003800000 */
[----:B------:R-:W0:Y:S01]  /*00b0*/  LDC R4, c[0x0][0x3a0] ;  /* 0x0000e800ff047b82 */ /* 0x000e220000000800 */
[----:B------:R-:W1:Y:S01]  /*00c0*/  LDCU.64 UR4, c[0x0][0x358] ;  /* 0x00006b00ff0477ac */ /* 0x000e620008000a00 */
[----:B------:R-:W-:Y:S01]  /*00d0*/  HFMA2 R29, -RZ, RZ, 0, 0 ;  /* 0x00000000ff1d7431 */ /* 0x000fe200000001ff */
[----:B0-----:R-:W-:-:S13]  /*00e0*/  ISETP.GE.AND P0, PT, R4, 0x1, PT ;  /* 0x000000010400780c */ /* 0x001fda0003f06270 */
[----:B-1----:R-:W-:Y:S05]  /*00f0*/  @!P0 BRA `(.L_x_3) ;  /* 0x0000000400d08947 */ /* 0x002fea0003800000 */
[C---:B------:R-:W-:Y:S02]  /*0100*/  ISETP.GE.U32.AND P2, PT, R4.reuse, 0x8, PT ;  /* 0x000000080400780c */ /* 0x040fe40003f46070 */
[----:B------:R-:W-:Y:S02]  /*0110*/  LOP3.LUT R7, R4, 0x7, RZ, 0xc0, !PT ;  /* 0x0000000704077812 */ /* 0x000fe400078ec0ff */
[----:B------:R-:W-:Y:S02]  /*0120*/  MOV R29, RZ ;  /* 0x000000ff001d7202 */ /* 0x000fe40000000f00 */
[----:B------:R-:W-:Y:S02]  /*0130*/  ISETP.NE.AND P1, PT, R7, RZ, PT ;  /* 0x000000ff0700720c */ /* 0x000fe40003f25270 */
[----:B------:R-:W-:-:S05]  /*0140*/  MOV R8, RZ ;  /* 0x000000ff00087202 */ /* 0x000fca0000000f00 */
[----:B------:R-:W-:Y:S06]  /*0150*/  @!P2 BRA `(.L_x_4) ;  /* 0x0000000000d0a947 */ /* 0x000fec0003800000 */
[----:B------:R-:W-:Y:S02]  /*0160*/  LOP3.LUT R8, R4, 0x7ffffff8, RZ, 0xc0, !PT ;  /* 0x7ffffff804087812 */ /* 0x000fe400078ec0ff */
[----:B------:R-:W-:Y:S02]  /*0170*/  MOV R29, RZ ;  /* 0x000000ff001d7202 */ /* 0x000fe40000000f00 */
[----:B------:R-:W-:Y:S02]  /*0180*/  MOV R10, R0 ;  /* 0x00000000000a7202 */ /* 0x000fe40000000f00 */
[----:B------:R-:W-:Y:S02]  /*0190*/  MOV R6, R2 ;  /* 0x0000000200067202 */ /* 0x000fe40000000f00 */
[----:B------:R-:W-:-:S07]  /*01a0*/  IADD3 R9, PT, PT, -R8, RZ, RZ ;  /* 0x000000ff08097210 */ /* 0x000fce0007ffe1ff */
.L_x_5:
[----:B------:R-:W0:Y:S08]  /*01b0*/  LDC.64 R14, c[0x0][0x390] ;  /* 0x0000e400ff0e7b82 */ /* 0x000e300000000a00 */
[----:B------:R-:W1:Y:S01]  /*01c0*/  LDC.64 R26, c[0x0][0x398] ;  /* 0x0000e600ff1a7b82 */ /* 0x000e620000000a00 */
[----:B0-----:R-:W-:-:S05]  /*01d0*/  IMAD.WIDE R14, R10, 0x4, R14 ;  /* 0x000000040a0e7825 */ /* 0x001fca00078e020e */
[----:B------:R0:W2:Y:S01]  /*01e0*/  LDG.E R22, desc[UR4][R14.64] ;  /* 0x000000040e167981 */ /* 0x0000a2000c1e1900 */
[----:B-1----:R-:W-:-:S05]  /*01f0*/  IMAD.WIDE R26, R6, 0x4, R26 ;  /* 0x00000004061a7825 */ /* 0x002fca00078e021a */
[----:B------:R-:W2:Y:S01]  /*0200*/  LDG.E R11, desc[UR4][R26.64] ;  /* 0x000000041a0b7981 */ /* 0x000ea2000c1e1900 */
[----:B0-----:R-:W-:-:S04]  /*0210*/  IMAD.WIDE R14, R3, 0x4, R14 ;  /* 0x00000004030e7825 */ /* 0x001fc800078e020e */
[----:B------:R-:W-:Y:S01]  /*0220*/  IMAD.WIDE R20, R5, 0x4, R26 ;  /* 0x0000000405147825 */ /* 0x000fe200078e021a */
[----:B------:R-:W3:Y:S03]  /*0230*/  LDG.E R28, desc[UR4][R14.64] ;  /* 0x000000040e1c7981 */ /* 0x000ee6000c1e1900 */
[----:B------:R-:W-:Y:S01]  /*0240*/  IMAD.WIDE R24, R3, 0x4, R14 ;  /* 0x0000000403187825 */ /* 0x000fe200078e020e */
[----:B------:R-:W3:Y:S03]  /*0250*/  LDG.E R27, desc[UR4][R20.64] ;  /* 0x00000004141b7981 */ /* 0x000ee6000c1e1900 */
[----:B------:R-:W-:-:S04]  /*0260*/  IMAD.WIDE R12, R5, 0x4, R20 ;  /* 0x00000004050c7825 */ /* 0x000fc800078e0214 */
[C---:B------:R-:W-:Y:S01]  /*0270*/  IMAD.WIDE R16, R3.reuse, 0x4, R24 ;  /* 0x0000000403107825 */ /* 0x040fe200078e0218 */
[----:B------:R-:W4:Y:S04]  /*0280*/  LDG.E R26, desc[UR4][R12.64] ;  /* 0x000000040c1a7981 */ /* 0x000f28000c1e1900 */
[----:B------:R0:W5:Y:S01]  /*0290*/  LDG.E R23, desc[UR4][R16.64] ;  /* 0x0000000410177981 */ /* 0x000162000c1e1900 */
[----:B------:R-:W-:-:S03]  /*02a0*/  IMAD.WIDE R18, R3, 0x4, R16 ;  /* 0x0000000403127825 */ /* 0x000fc600078e0210 */
[----:B------:R-:W4:Y:S01]  /*02b0*/  LDG.E R25, desc[UR4][R24.64] ;  /* 0x0000000418197981 */ /* 0x000f22000c1e1900 */
[----:B0-----:R-:W-:-:S03]  /*02c0*/  IMAD.WIDE R16, R5, 0x4, R12 ;  /* 0x0000000405107825 */ /* 0x001fc600078e020c */
[----:B------:R0:W5:Y:S01]  /*02d0*/  LDG.E R21, desc[UR4][R18.64] ;  /* 0x0000000412157981 */ /* 0x000162000c1e1900 */
[----:B------:R-:W-:-:S03]  /*02e0*/  IMAD.WIDE R14, R3, 0x4, R18 ;  /* 0x00000004030e7825 */ /* 0x000fc600078e0212 */
[----:B------:R1:W5:Y:S04]  /*02f0*/  LDG.E R24, desc[UR4][R16.64] ;  /* 0x0000000410187981 */ /* 0x000368000c1e1900 */
[----:B------:R1:W5:Y:S01]  /*0300*/  LDG.E R13, desc[UR4][R14.64] ;  /* 0x000000040e0d7981 */ /* 0x000362000c1e1900 */
[----:B0-----:R-:W-:-:S04]  /*0310*/  IMAD.WIDE R18, R5, 0x4, R16 ;  /* 0x0000000405127825 */ /* 0x001fc800078e0210 */
[----:B-1----:R-:W-:-:S04]  /*0320*/  IMAD.WIDE R16, R5, 0x4, R18 ;  /* 0x0000000405107825 */ /* 0x002fc800078e0212 */
[C---:B------:R-:W-:Y:S01]  /*0330*/  IMAD.WIDE R14, R3.reuse, 0x4, R14 ;  /* 0x00000004030e7825 */ /* 0x040fe200078e020e */
[----:B------:R-:W5:Y:S04]  /*0340*/  LDG.E R20, desc[UR4][R16.64] ;  /* 0x0000000410147981 */ /* 0x000f68000c1e1900 */
[----:B------:R0:W5:Y:S02]  /*0350*/  LDG.E R12, desc[UR4][R14.64] ;  /* 0x000000040e0c7981 */ /* 0x000164000c1e1900 */
[----:B0-----:R-:W-:-:S04]  /*0360*/  IMAD.WIDE R14, R3, 0x4, R14 ;  /* 0x00000004030e7825 */ /* 0x001fc800078e020e */
[----:B--2---:R-:W-:Y:S02]  /*0370*/  FFMA R11, R22, R11, R29 ;  /* 0x0000000b160b7223 */ /* 0x004fe4000000001d */
[----:B------:R0:W2:Y:S04]  /*0380*/  LDG.E R22, desc[UR4][R18.64] ;  /* 0x0000000412167981 */ /* 0x0000a8000c1e1900 */
[----:B------:R-:W2:Y:S01]  /*0390*/  LDG.E R29, desc[UR4][R14.64] ;  /* 0x000000040e1d7981 */ /* 0x000ea2000c1e1900 */
[----:B0-----:R-:W-:-:S05]  /*03a0*/  IMAD.WIDE R18, R5, 0x4, R16 ;  /* 0x0000000405127825 */ /* 0x001fca00078e0210 */
[----:B------:R0:W2:Y:S02]  /*03b0*/  LDG.E R17, desc[UR4][R18.64] ;  /* 0x0000000412117981 */ /* 0x0000a4000c1e1900 */
[----:B0-----:R-:W-:-:S06]  /*03c0*/  IMAD.WIDE R18, R5, 0x4, R18 ;  /* 0x0000000405127825 */ /* 0x001fcc00078e0212 */
[----:B------:R-:W2:Y:S01]  /*03d0*/  LDG.E R18, desc[UR4][R18.64] ;  /* 0x0000000412127981 */ /* 0x000ea2000c1e1900 */
[----:B---3--:R-:W-:Y:S01]  /*03e0*/  FFMA R28, R28, R27, R11 ;  /* 0x0000001b1c1c7223 */ /* 0x008fe2000000000b */
[----:B------:R-:W-:-:S03]  /*03f0*/  IADD3 R9, PT, PT, R9, 0x8, RZ ;  /* 0x0000000809097810 */ /* 0x000fc60007ffe0ff */
[----:B----4-:R-:W-:Y:S01]  /*0400*/  FFMA R26, R25, R26, R28 ;  /* 0x0000001a191a7223 */ /* 0x010fe2000000001c */
[----:B------:R-:W-:-:S03]  /*0410*/  ISETP.NE.AND P2, PT, R9, RZ, PT ;  /* 0x000000ff0900720c */ /* 0x000fc60003f45270 */
[----:B-----5:R-:W-:Y:S01]  /*0420*/  FFMA R24, R23, R24, R26 ;  /* 0x0000001817187223 */ /* 0x020fe2000000001a */
[----:B------:R-:W-:Y:S02]  /*0430*/  LEA R10, R3, R10, 0x3 ;  /* 0x0000000a030a7211 */ /* 0x000fe400078e18ff */
[----:B------:R-:W-:Y:S01]  /*0440*/  LEA R6, R5, R6, 0x3 ;  /* 0x0000000605067211 */ /* 0x000fe200078e18ff */
[----:B--2---:R-:W-:-:S04]  /*0450*/  FFMA R22, R21, R22, R24 ;  /* 0x0000001615167223 */ /* 0x004fc80000000018 */
[----:B------:R-:W-:-:S04]  /*0460*/  FFMA R13, R13, R20, R22 ;  /* 0x000000140d0d7223 */ /* 0x000fc80000000016 */
[----:B------:R-:W-:-:S04]  /*0470*/  FFMA R12, R12, R17, R13 ;  /* 0x000000110c0c7223 */ /* 0x000fc8000000000d */
[----:B------:R-:W-:Y:S01]  /*0480*/  FFMA R29, R29, R18, R12 ;  /* 0x000000121d1d7223 */ /* 0x000fe2000000000c */
[----:B------:R-:W-:Y:S06]  /*0490*/  @P2 BRA `(.L_x_5) ;  /* 0xfffffffc00442947 */ /* 0x000fec000383ffff */
.L_x_4:
[----:B------:R-:W-:Y:S05]  /*04a0*/  @!P1 BRA `(.L_x_3) ;  /* 0x0000000000e49947 */ /* 0x000fea0003800000 */
[----:B------:R-:W-:Y:S02]  /*04b0*/  ISETP.GE.U32.AND P1, PT, R7, 0x4, PT ;  /* 0x000000040700780c */ /* 0x000fe40003f26070 */
[----:B------:R-:W-:-:S04]  /*04c0*/  LOP3.LUT R9, R4, 0x3, RZ, 0xc0, !PT ;  /* 0x0000000304097812 */ /* 0x000fc800078ec0ff */
[----:B------:R-:W-:-:S07]  /*04d0*/  ISETP.NE.AND P2, PT, R9, RZ, PT ;  /* 0x000000ff0900720c */ /* 0x000fce0003f45270 */
[----:B------:R-:W-:Y:S06]  /*04e0*/  @!P1 BRA `(.L_x_6) ;  /* 0x0000000000649947 */ /* 0x000fec0003800000 */
[----:B------:R-:W0:Y:S01]  /*04f0*/  LDC.64 R20, c[0x0][0x390] ;  /* 0x0000e400ff147b82 */ /* 0x000e220000000a00 */
[C---:B------:R-:W-:Y:S02]  /*0500*/  IMAD R7, R8.reuse, R3, R0 ;  /* 0x0000000308077224 */ /* 0x040fe400078e0200 */
[----:B------:R-:W-:-:S05]  /*0510*/  IMAD R11, R8, R5, R2 ;  /* 0x00000005080b7224 */ /* 0x000fca00078e0202 */
[----:B------:R-:W1:Y:S01]  /*0520*/  LDC.64 R22, c[0x0][0x398] ;  /* 0x0000e600ff167b82 */ /* 0x000e620000000a00 */
[----:B0-----:R-:W-:-:S04]  /*0530*/  IMAD.WIDE R20, R7, 0x4, R20 ;  /* 0x0000000407147825 */ /* 0x001fc800078e0214 */
[----:B-1----:R-:W-:-:S04]  /*0540*/  IMAD.WIDE R22, R11, 0x4, R22 ;  /* 0x000000040b167825 */ /* 0x002fc800078e0216 */
[----:B------:R-:W-:Y:S02]  /*0550*/  IMAD.WIDE R10, R3, 0x4, R20 ;  /* 0x00000004030a7825 */ /* 0x000fe400078e0214 */
[----:B------:R-:W2:Y:S02]  /*0560*/  LDG.E R20, desc[UR4][R20.64] ;  /* 0x0000000414147981 */ /* 0x000ea4000c1e1900 */
[----:B------:R-:W-:Y:S02]  /*0570*/  IMAD.WIDE R12, R5, 0x4, R22 ;  /* 0x00000004050c7825 */ /* 0x000fe400078e0216 */
[----:B------:R-:W2:Y:S02]  /*0580*/  LDG.E R22, desc[UR4][R22.64] ;  /* 0x0000000416167981 */ /* 0x000ea4000c1e1900 */
[----:B------:R-:W-:Y:S02]  /*0590*/  IMAD.WIDE R14, R3, 0x4, R10 ;  /* 0x00000004030e7825 */ /* 0x000fe400078e020a */
[----:B------:R-:W3:Y:S02]  /*05a0*/  LDG.E R11, desc[UR4][R10.64] ;  /* 0x000000040a0b7981 */ /* 0x000ee4000c1e1900 */
[----:B------:R-:W-:-:S02]  /*05b0*/  IMAD.WIDE R6, R5, 0x4, R12 ;  /* 0x0000000405067825 */ /* 0x000fc400078e020c */
[----:B------:R-:W3:Y:S02]  /*05c0*/  LDG.E R12, desc[UR4][R12.64] ;  /* 0x000000040c0c7981 */ /* 0x000ee4000c1e1900 */
[----:B------:R-:W-:Y:S02]  /*05d0*/  IMAD.WIDE R16, R3, 0x4, R14 ;  /* 0x0000000403107825 */ /* 0x000fe400078e020e */
[----:B------:R-:W4:Y:S02]  /*05e0*/  LDG.E R25, desc[UR4][R14.64] ;  /* 0x000000040e197981 */ /* 0x000f24000c1e1900 */
[----:B------:R-:W-:Y:S02]  /*05f0*/  IMAD.WIDE R18, R5, 0x4, R6 ;  /* 0x0000000405127825 */ /* 0x000fe400078e0206 */
[----:B------:R-:W4:Y:S04]  /*0600*/  LDG.E R6, desc[UR4][R6.64] ;  /* 0x0000000406067981 */ /* 0x000f28000c1e1900 */
[----:B------:R-:W5:Y:S04]  /*0610*/  LDG.E R17, desc[UR4][R16.64] ;  /* 0x0000000410117981 */ /* 0x000f68000c1e1900 */
[----:B------:R-:W5:Y:S01]  /*0620*/  LDG.E R18, desc[UR4][R18.64] ;  /* 0x0000000412127981 */ /* 0x000f62000c1e1900 */
[----:B------:R-:W-:Y:S01]  /*0630*/  IADD3 R8, PT, PT, R8, 0x4, RZ ;  /* 0x0000000408087810 */ /* 0x000fe20007ffe0ff */
[----:B--2---:R-:W-:-:S04]  /*0640*/  FFMA R20, R20, R22, R29 ;  /* 0x0000001614147223 */ /* 0x004fc8000000001d */
[----:B---3--:R-:W-:-:S04]  /*0650*/  FFMA R20, R11, R12, R20 ;  /* 0x0000000c0b147223 */ /* 0x008fc80000000014 */
[----:B----4-:R-:W-:-:S04]  /*0660*/  FFMA R20, R25, R6, R20 ;  /* 0x0000000619147223 */ /* 0x010fc80000000014 */
[----:B-----5:R-:W-:-:S07]  /*0670*/  FFMA R29, R17, R18, R20 ;  /* 0x00000012111d7223 */ /* 0x020fce0000000014 */
.L_x_6:
[----:B------:R-:W-:Y:S05]  /*0680*/  @!P2 BRA `(.L_x_3) ;  /* 0x00000000006ca947 */ /* 0x000fea0003800000 */
[----:B------:R-:W0:Y:S01]  /*0690*/  LDC.64 R14, c[0x0][0x390] ;  /* 0x0000e400ff0e7b82 */ /* 0x000e220000000a00 */
[----:B------:R-:W-:Y:S02]  /*06a0*/  ISETP.NE.AND P1, PT, R9, 0x1, PT ;  /* 0x000000010900780c */ /* 0x000fe40003f25270 */
[----:B------:R-:W-:-:S04]  /*06b0*/  LOP3.LUT R9, R4, 0x1, RZ, 0xc0, !PT ;  /* 0x0000000104097812 */ /* 0x000fc800078ec0ff */
[----:B------:R-:W-:Y:S01]  /*06c0*/  ISETP.NE.U32.AND P2, PT, R9, 0x1, PT ;  /* 0x000000010900780c */ /* 0x000fe20003f45070 */
[----:B------:R-:W1:Y:S06]  /*06d0*/  LDC.64 R12, c[0x0][0x398] ;  /* 0x0000e600ff0c7b82 */ /* 0x000e6c0000000a00 */
[C---:B------:R-:W-:Y:S02]  /*06e0*/  @P1 IMAD R19, R8.reuse, R3, R0 ;  /* 0x0000000308131224 */ /* 0x040fe400078e0200 */
[----:B------:R-:W2:Y:S01]  /*06f0*/  LDC.64 R10, c[0x0][0x390] ;  /* 0x0000e400ff0a7b82 */ /* 0x000ea20000000a00 */
[C---:B------:R-:W-:Y:S01]  /*0700*/  @P1 IMAD R9, R8.reuse, R5, R2 ;  /* 0x0000000508091224 */ /* 0x040fe200078e0202 */
[----:B------:R-:W-:-:S06]  /*0710*/  @P1 IADD3 R8, PT, PT, R8, 0x2, RZ ;  /* 0x0000000208081810 */ /* 0x000fcc0007ffe0ff */
[----:B------:R-:W3:Y:S01]  /*0720*/  LDC.64 R6, c[0x0][0x398] ;  /* 0x0000e600ff067b82 */ /* 0x000ee20000000a00 */
[----:B0-----:R-:W-:-:S04]  /*0730*/  @P1 IMAD.WIDE R18, R19, 0x4, R14 ;  /* 0x0000000413121825 */ /* 0x001fc800078e020e */
[----:B-1----:R-:W-:Y:S01]  /*0740*/  @P1 IMAD.WIDE R12, R9, 0x4, R12 ;  /* 0x00000004090c1825 */ /* 0x002fe200078e020c */
[----:B------:R-:W4:Y:S03]  /*0750*/  @P1 LDG.E R16, desc[UR4][R18.64] ;  /* 0x0000000412101981 */ /* 0x000f26000c1e1900 */
[C---:B------:R-:W-:Y:S02]  /*0760*/  @!P2 IMAD R17, R8.reuse, R3, R0 ;  /* 0x000000030811a224 */ /* 0x040fe400078e0200 */
[----:B------:R-:W-:Y:S02]  /*0770*/  @!P2 IMAD R21, R8, R5, R2 ;  /* 0x000000050815a224 */ /* 0x000fe400078e0202 */
[----:B------:R-:W-:-:S04]  /*0780*/  @P1 IMAD.WIDE R14, R3, 0x4, R18 ;  /* 0x00000004030e1825 */ /* 0x000fc800078e0212 */
[----:B------:R-:W-:Y:S02]  /*0790*/  @P1 IMAD.WIDE R8, R5, 0x4, R12 ;  /* 0x0000000405081825 */ /* 0x000fe400078e020c */
[----:B------:R-:W4:Y:S02]  /*07a0*/  @P1 LDG.E R12, desc[UR4][R12.64] ;  /* 0x000000040c0c1981 */ /* 0x000f24000c1e1900 */
[----:B--2---:R-:W-:Y:S02]  /*07b0*/  @!P2 IMAD.WIDE R10, R17, 0x4, R10 ;  /* 0x00000004110aa825 */ /* 0x004fe400078e020a */
[----:B------:R-:W2:Y:S02]  /*07c0*/  @P1 LDG.E R15, desc[UR4][R14.64] ;  /* 0x000000040e0f1981 */ /* 0x000ea4000c1e1900 */
[----:B---3--:R-:W-:Y:S02]  /*07d0*/  @!P2 IMAD.WIDE R6, R21, 0x4, R6 ;  /* 0x000000041506a825 */ /* 0x008fe400078e0206 */
[----:B------:R-:W2:Y:S04]  /*07e0*/  @P1 LDG.E R8, desc[UR4][R8.64] ;  /* 0x0000000408081981 */ /* 0x000ea8000c1e1900 */
[----:B------:R-:W3:Y:S04]  /*07f0*/  @!P2 LDG.E R10, desc[UR4][R10.64] ;  /* 0x000000040a0aa981 */ /* 0x000ee8000c1e1900 */
[----:B------:R-:W3:Y:S01]  /*0800*/  @!P2 LDG.E R6, desc[UR4][R6.64] ;  /* 0x000000040606a981 */ /* 0x000ee2000c1e1900 */
[----:B----4-:R-:W-:-:S04]  /*0810*/  @P1 FFMA R16, R16, R12, R29 ;  /* 0x0000000c10101223 */ /* 0x010fc8000000001d */
[----:B--2---:R-:W-:-:S04]  /*0820*/  @P1 FFMA R29, R15, R8, R16 ;  /* 0x000000080f1d1223 */ /* 0x004fc80000000010 */
[----:B---3--:R-:W-:-:S07]  /*0830*/  @!P2 FFMA R29, R10, R6, R29 ;  /* 0x000000060a1da223 */ /* 0x008fce000000001d */
.L_x_3:
[----:B------:R-:W0:Y:S01]  /*0840*/  LDC.64 R6, c[0x0][0x380] ;  /* 0x0000e000ff067b82 */ /* 0x000e220000000a00 */
[----:B------:R-:W-:Y:S01]  /*0850*/  ISETP.NE.AND P1, PT, R2, RZ, PT ;  /* 0x000000ff0200720c */ /* 0x000fe20003f25270 */
[----:B------:R-:W-:-:S04]  /*0860*/  IMAD R5, R0, R5, R2 ;  /* 0x0000000500057224 */ /* 0x000fc800078e0202 */
[----:B0-----:R-:W-:-:S05]  /*0870*/  IMAD.WIDE R6, R5, 0x4, R6 ;  /* 0x0000000405067825 */ /* 0x001fca00078e0206 */
[----:B------:R0:W-:Y:S03]  /*0880*/  REDG.E.ADD.F32.FTZ.RN.STRONG.GPU desc[UR4][R6.64], R29 ;  /* 0x0000001d060079a6 */ /* 0x0001e6000c12f304 */
[----:B------:R-:W-:Y:S05]  /*0890*/  @P1 EXIT ;  /* 0x000000000000194d */ /* 0x000fea0003800000 */
[----:B0-----:R-:W-:Y:S01]  /*08a0*/  HFMA2 R7, -RZ, RZ, 0, 0 ;  /* 0x00000000ff077431 */ /* 0x001fe200000001ff */
[----:B------:R-:W-:Y:S06]  /*08b0*/  @!P0 BRA `(.L_x_7) ;  /* 0x0000000400f48947 */ /* 0x000fec0003800000 */
[C---:B------:R-:W-:Y:S02]  /*08c0*/  ISETP.GE.U32.AND P0, PT, R4.reuse, 0x10, PT ;  /* 0x000000100400780c */ /* 0x040fe40003f06070 */
[----:B------:R-:W-:Y:S02]  /*08d0*/  CS2R R6, SRZ ;  /* 0x0000000000067805 */ /* 0x000fe4000001ff00 */
[----:B------:R-:W-:-:S04]  /*08e0*/  LOP3.LUT R5, R4, 0xf, RZ, 0xc0, !PT ;  /* 0x0000000f04057812 */ /* 0x000fc800078ec0ff */
[----:B------:R-:W-:-:S05]  /*08f0*/  ISETP.NE.AND P1, PT, R5, RZ, PT ;  /* 0x000000ff0500720c */ /* 0x000fca0003f25270 */
[----:B------:R-:W-:Y:S08]  /*0900*/  @!P0 BRA `(.L_x_8) ;  /* 0x0000000000e48947 */ /* 0x000ff00003800000 */
[----:B------:R-:W-:Y:S02]  /*0910*/  LOP3.LUT R6, R4, 0x7ffffff0, RZ, 0xc0, !PT ;  /* 0x7ffffff004067812 */ /* 0x000fe400078ec0ff */
[----:B------:R-:W-:Y:S02]  /*0920*/  MOV R7, RZ ;  /* 0x000000ff00077202 */ /* 0x000fe40000000f00 */
[----:B------:R-:W-:Y:S02]  /*0930*/  MOV R8, R0 ;  /* 0x0000000000087202 */ /* 0x000fe40000000f00 */
[----:B------:R-:W-:-:S07]  /*0940*/  IADD3 R9, PT, PT, -R6, RZ, RZ ;  /* 0x000000ff06097210 */ /* 0x000fce0007ffe1ff */
.L_x_9:
[----:B------:R-:W0:Y:S02]  /*0950*/  LDC.64 R14, c[0x0][0x390] ;  /* 0x0000e400ff0e7b82 */ /* 0x000e240000000a00 */
[----:B0-----:R-:W-:-:S05]  /*0960*/  IMAD.WIDE R14, R8, 0x4, R14 ;  /* 0x00000004080e7825 */ /* 0x001fca00078e020e */
[----:B------:R-:W2:Y:S01]  /*0970*/  LDG.E R2, desc[UR4][R14.64] ;  /* 0x000000040e027981 */ /* 0x000ea2000c1e1900 */
[----:B------:R-:W-:-:S04]  /*0980*/  IMAD.WIDE R28, R3, 0x4, R14 ;  /* 0x00000004031c7825 */ /* 0x000fc800078e020e */
[C---:B------:R-:W-:Y:S02]  /*0990*/  IMAD.WIDE R12, R3.reuse, 0x4, R28 ;  /* 0x00000004030c7825 */ /* 0x040fe400078e021c */
[----:B------:R-:W3:Y:S02]  /*09a0*/  LDG.E R28, desc[UR4][R28.64] ;  /* 0x000000041c1c7981 */ /* 0x000ee4000c1e1900 */
[C---:B------:R-:W-:Y:S02]  /*09b0*/  IMAD.WIDE R20, R3.reuse, 0x4, R12 ;  /* 0x0000000403147825 */ /* 0x040fe400078e020c */
[----:B------:R0:W4:Y:S04]  /*09c0*/  LDG.E R27, desc[UR4][R12.64] ;  /* 0x000000040c1b7981 */ /* 0x000128000c1e1900 */
[----:B------:R-:W5:Y:S01]  /*09d0*/  LDG.E R26, desc[UR4][R20.64] ;  /* 0x00000004141a7981 */ /* 0x000f62000c1e1900 */
[----:B------:R-:W-:-:S05]  /*09e0*/  IMAD.WIDE R24, R3, 0x4, R20 ;  /* 0x0000000403187825 */ /* 0x000fca00078e0214 */
[----:B------:R-:W5:Y:S01]  /*09f0*/  LDG.E R23, desc[UR4][R24.64] ;  /* 0x0000000418177981 */ /* 0x000f62000c1e1900 */
[----:B------:R-:W-:-:S05]  /*0a00*/  IMAD.WIDE R16, R3, 0x4, R24 ;  /* 0x0000000403107825 */ /* 0x000fca00078e0218 */
[----:B------:R1:W5:Y:S01]  /*0a10*/  LDG.E R22, desc[UR4][R16.64] ;  /* 0x0000000410167981 */ /* 0x000362000c1e1900 */
[----:B------:R-:W-:-:S04]  /*0a20*/  IMAD.WIDE R10, R3, 0x4, R16 ;  /* 0x00000004030a7825 */ /* 0x000fc800078e0210 */
[C---:B------:R-:W-:Y:S02]  /*0a30*/  IMAD.WIDE R18, R3.reuse, 0x4, R10 ;  /* 0x0000000403127825 */ /* 0x040fe400078e020a */
[----:B------:R-:W5:Y:S02]  /*0a40*/  LDG.E R11, desc[UR4][R10.64] ;  /* 0x000000040a0b7981 */ /* 0x000f64000c1e1900 */
[----:B0-----:R-:W-:-:S05]  /*0a50*/  IMAD.WIDE R12, R3, 0x4, R18 ;  /* 0x00000004030c7825 */ /* 0x001fca00078e0212 */
[----:B------:R-:W5:Y:S01]  /*0a60*/  LDG.E R29, desc[UR4][R12.64] ;  /* 0x000000040c1d7981 */ /* 0x000f62000c1e1900 */
[----:B------:R-:W-:-:S03]  /*0a70*/  IMAD.WIDE R14, R3, 0x4, R12 ;  /* 0x00000004030e7825 */ /* 0x000fc600078e020c */
[----:B------:R0:W5:Y:S01]  /*0a80*/  LDG.E R10, desc[UR4][R18.64] ;  /* 0x00000004120a7981 */ /* 0x000162000c1e1900 */
[----:B-1----:R-:W-:-:S03]  /*0a90*/  IMAD.WIDE R16, R3, 0x4, R14 ;  /* 0x0000000403107825 */ /* 0x002fc600078e020e */
[----:B------:R-:W5:Y:S01]  /*0aa0*/  LDG.E R14, desc[UR4][R14.64] ;  /* 0x000000040e0e7981 */ /* 0x000f62000c1e1900 */
[----:B0-----:R-:W-:-:S03]  /*0ab0*/  IMAD.WIDE R18, R3, 0x4, R16 ;  /* 0x0000000403127825 */ /* 0x001fc600078e0210 */
[----:B------:R0:W5:Y:S01]  /*0ac0*/  LDG.E R15, desc[UR4][R16.64] ;  /* 0x00000004100f7981 */ /* 0x000162000c1e1900 */
[----:B------:R-:W-:-:S03]  /*0ad0*/  IMAD.WIDE R20, R3, 0x4, R18 ;  /* 0x0000000403147825 */ /* 0x000fc600078e0212 */
[----:B------:R-:W5:Y:S01]  /*0ae0*/  LDG.E R18, desc[UR4][R18.64] ;  /* 0x0000000412127981 */ /* 0x000f62000c1e1900 */
[----:B------:R-:W-:-:S03]  /*0af0*/  IMAD.WIDE R24, R3, 0x4, R20 ;  /* 0x0000000403187825 */ /* 0x000fc600078e0214 */
[----:B------:R-:W5:Y:S01]  /*0b00*/  LDG.E R20, desc[UR4][R20.64] ;  /* 0x0000000414147981 */ /* 0x000f62000c1e1900 */
[----:B------:R-:W-:-:S03]  /*0b10*/  IMAD.WIDE R12, R3, 0x4, R24 ;  /* 0x00000004030c7825 */ /* 0x000fc600078e0218 */
[----:B------:R-:W5:Y:S01]  /*0b20*/  LDG.E R24, desc[UR4][R24.64] ;  /* 0x0000000418187981 */ /* 0x000f62000c1e1900 */
[----:B0-----:R-:W-:-:S03]  /*0b30*/  IMAD.WIDE R16, R3, 0x4, R12 ;  /* 0x0000000403107825 */ /* 0x001fc600078e020c */
[----:B------:R-:W5:Y:S04]  /*0b40*/  LDG.E R19, desc[UR4][R12.64] ;  /* 0x000000040c137981 */ /* 0x000f68000c1e1900 */
[----:B------:R-:W5:Y:S01]  /*0b50*/  LDG.E R16, desc[UR4][R16.64] ;  /* 0x0000000410107981 */ /* 0x000f62000c1e1900 */
[----:B------:R-:W-:-:S04]  /*0b60*/  IADD3 R9, PT, PT, R9, 0x10, RZ ;  /* 0x0000001009097810 */ /* 0x000fc80007ffe0ff */
[----:B------:R-:W-:Y:S02]  /*0b70*/  ISETP.NE.AND P0, PT, R9, RZ, PT ;  /* 0x000000ff0900720c */ /* 0x000fe40003f05270 */
[----:B------:R-:W-:Y:S01]  /*0b80*/  LEA R8, R3, R8, 0x4 ;  /* 0x0000000803087211 */ /* 0x000fe200078e20ff */
[----:B--2---:R-:W-:-:S04]  /*0b90*/  FADD R7, R2, R7 ;  /* 0x0000000702077221 */ /* 0x004fc80000000000 */
[----:B---3--:R-:W-:-:S04]  /*0ba0*/  FADD R28, R7, R28 ;  /* 0x0000001c071c7221 */ /* 0x008fc80000000000 */
[----:B----4-:R-:W-:-:S04]  /*0bb0*/  FADD R27, R28, R27 ;  /* 0x0000001b1c1b7221 */ /* 0x010fc80000000000 */
[----:B-----5:R-:W-:-:S04]  /*0bc0*/  FADD R26, R27, R26 ;  /* 0x0000001a1b1a7221 */ /* 0x020fc80000000000 */
[----:B------:R-:W-:-:S04]  /*0bd0*/  FADD R23, R26, R23 ;  /* 0x000000171a177221 */ /* 0x000fc80000000000 */
        /* <DEDUP_REMOVED lines=10> */
[----:B------:R-:W-:Y:S01]  /*0c80*/  FADD R7, R19, R16 ;  /* 0x0000001013077221 */ /* 0x000fe20000000000 */
[----:B------:R-:W-:Y:S06]  /*0c90*/  @P0 BRA `(.L_x_9) ;  /* 0xfffffffc002c0947 */ /* 0x000fec000383ffff */
.L_x_8:
[----:B------:R-:W-:Y:S05]  /*0ca0*/  @!P1 BRA `(.L_x_7) ;  /* 0x0000000000f89947 */ /* 0x000fea0003800000 */
[----:B------:R-:W-:Y:S02]  /*0cb0*/  ISETP.GE.U32.AND P0, PT, R5, 0x8, PT ;  /* 0x000000080500780c */ /* 0x000fe40003f06070 */
[----:B------:R-:W-:-:S04]  /*0cc0*/  LOP3.LUT R2, R4, 0x7, RZ, 0xc0, !PT ;  /* 0x0000000704027812 */ /* 0x000fc800078ec0ff */
[----:B------:R-:W-:-:S07]  /*0cd0*/  ISETP.NE.AND P1, PT, R2, RZ, PT ;  /* 0x000000ff0200720c */ /* 0x000fce0003f25270 */
[----:B------:R-:W-:Y:S06]  /*0ce0*/  @!P0 BRA `(.L_x_10) ;  /* 0x00000000006c8947 */ /* 0x000fec0003800000 */
[----:B------:R-:W0:Y:S01]  /*0cf0*/  LDC.64 R16, c[0x0][0x390] ;  /* 0x0000e400ff107b82 */ /* 0x000e220000000a00 */
[----:B------:R-:W-:-:S04]  /*0d00*/  IMAD R5, R6, R3, R0 ;  /* 0x0000000306057224 */ /* 0x000fc800078e0200 */
[----:B0-----:R-:W-:-:S04]  /*0d10*/  IMAD.WIDE R16, R5, 0x4, R16 ;  /* 0x0000000405107825 */ /* 0x001fc800078e0210 */
[C---:B------:R-:W-:Y:S02]  /*0d20*/  IMAD.WIDE R18, R3.reuse, 0x4, R16 ;  /* 0x0000000403127825 */ /* 0x040fe400078e0210 */
[----:B------:R-:W2:Y:S02]  /*0d30*/  LDG.E R16, desc[UR4][R16.64] ;  /* 0x0000000410107981 */ /* 0x000ea4000c1e1900 */
[C---:B------:R-:W-:Y:S02]  /*0d40*/  IMAD.WIDE R20, R3.reuse, 0x4, R18 ;  /* 0x0000000403147825 */ /* 0x040fe400078e0212 */
[----:B------:R-:W3:Y:S02]  /*0d50*/  LDG.E R19, desc[UR4][R18.64] ;  /* 0x0000000412137981 */ /* 0x000ee4000c1e1900 */
[C---:B------:R-:W-:Y:S02]  /*0d60*/  IMAD.WIDE R8, R3.reuse, 0x4, R20 ;  /* 0x0000000403087825 */ /* 0x040fe400078e0214 */
[----:B------:R-:W4:Y:S02]  /*0d70*/  LDG.E R21, desc[UR4][R20.64] ;  /* 0x0000000414157981 */ /* 0x000f24000c1e1900 */
[----:B------:R-:W-:-:S02]  /*0d80*/  IMAD.WIDE R22, R3, 0x4, R8 ;  /* 0x0000000403167825 */ /* 0x000fc400078e0208 */
[----:B------:R-:W5:Y:S02]  /*0d90*/  LDG.E R9, desc[UR4][R8.64] ;  /* 0x0000000408097981 */ /* 0x000f64000c1e1900 */
[C---:B------:R-:W-:Y:S02]  /*0da0*/  IMAD.WIDE R10, R3.reuse, 0x4, R22 ;  /* 0x00000004030a7825 */ /* 0x040fe400078e0216 */
[----:B------:R-:W5:Y:S02]  /*0db0*/  LDG.E R23, desc[UR4][R22.64] ;  /* 0x0000000416177981 */ /* 0x000f64000c1e1900 */
[C---:B------:R-:W-:Y:S02]  /*0dc0*/  IMAD.WIDE R12, R3.reuse, 0x4, R10 ;  /* 0x00000004030c7825 */ /* 0x040fe400078e020a */
[----:B------:R-:W5:Y:S02]  /*0dd0*/  LDG.E R11, desc[UR4][R10.64] ;  /* 0x000000040a0b7981 */ /* 0x000f64000c1e1900 */
[----:B------:R-:W-:-:S02]  /*0de0*/  IMAD.WIDE R14, R3, 0x4, R12 ;  /* 0x00000004030e7825 */ /* 0x000fc400078e020c */
[----:B------:R-:W5:Y:S04]  /*0df0*/  LDG.E R13, desc[UR4][R12.64] ;  /* 0x000000040c0d7981 */ /* 0x000f68000c1e1900 */
[----:B------:R-:W5:Y:S01]  /*0e00*/  LDG.E R15, desc[UR4][R14.64] ;  /* 0x000000040e0f7981 */ /* 0x000f62000c1e1900 */
[----:B------:R-:W-:Y:S01]  /*0e10*/  IADD3 R6, PT, PT, R6, 0x8, RZ ;  /* 0x0000000806067810 */ /* 0x000fe20007ffe0ff */
[----:B--2---:R-:W-:-:S04]  /*0e20*/  FADD R16, R7, R16 ;  /* 0x0000001007107221 */ /* 0x004fc80000000000 */
[----:B---3--:R-:W-:-:S04]  /*0e30*/  FADD R16, R16, R19 ;  /* 0x0000001310107221 */ /* 0x008fc80000000000 */
[----:B----4-:R-:W-:-:S04]  /*0e40*/  FADD R16, R16, R21 ;  /* 0x0000001510107221 */ /* 0x010fc80000000000 */
[----:B-----5:R-:W-:-:S04]  /*0e50*/  FADD R16, R16, R9 ;  /* 0x0000000910107221 */ /* 0x020fc80000000000 */
[----:B------:R-:W-:-:S04]  /*0e60*/  FADD R16, R16, R23 ;  /* 0x0000001710107221 */ /* 0x000fc80000000000 */
[----:B------:R-:W-:-:S04]  /*0e70*/  FADD R16, R16, R11 ;  /* 0x0000000b10107221 */ /* 0x000fc80000000000 */
[----:B------:R-:W-:-:S04]  /*0e80*/  FADD R16, R16, R13 ;  /* 0x0000000d10107221 */ /* 0x000fc80000000000 */
[----:B------:R-:W-:-:S07]  /*0e90*/  FADD R7, R16, R15 ;  /* 0x0000000f10077221 */ /* 0x000fce0000000000 */
.L_x_10:
        /* <DEDUP_REMOVED lines=12> */
[----:B------:R-:W-:Y:S02]  /*0f60*/  IMAD.WIDE R12, R3, 0x4, R10 ;  /* 0x00000004030c7825 */ /* 0x000fe400078e020a */
[----:B------:R-:W4:Y:S04]  /*0f70*/  LDG.E R10, desc[UR4][R10.64] ;  /* 0x000000040a0a7981 */ /* 0x000f28000c1e1900 */
[----:B------:R-:W5:Y:S01]  /*0f80*/  LDG.E R12, desc[UR4][R12.64] ;  /* 0x000000040c0c7981 */ /* 0x000f62000c1e1900 */
[----:B------:R-:W-:Y:S01]  /*0f90*/  IADD3 R6, PT, PT, R6, 0x4, RZ ;  /* 0x0000000406067810 */ /* 0x000fe20007ffe0ff */
[----:B--2---:R-:W-:-:S04]  /*0fa0*/  FADD R7, R7, R4 ;  /* 0x0000000407077221 */ /* 0x004fc80000000000 */
[----:B---3--:R-:W-:-:S04]  /*0fb0*/  FADD R7, R7, R8 ;  /* 0x0000000807077221 */ /* 0x008fc80000000000 */
[----:B----4-:R-:W-:-:S04]  /*0fc0*/  FADD R7, R7, R10 ;  /* 0x0000000a07077221 */ /* 0x010fc80000000000 */
[----:B-----5:R-:W-:-:S07]  /*0fd0*/  FADD R7, R7, R12 ;  /* 0x0000000c07077221 */ /* 0x020fce0000000000 */
.L_x_11:
[----:B------:R-:W-:Y:S05]  /*0fe0*/  @!P1 BRA `(.L_x_7) ;  /* 0x0000000000289947 */ /* 0x000fea0003800000 */
[----:B------:R-:W0:Y:S01]  /*0ff0*/  LDC.64 R8, c[0x0][0x390] ;  /* 0x0000e400ff087b82 */ /* 0x000e220000000a00 */
[----:B------:R-:W-:Y:S01]  /*1000*/  IMAD R6, R6, R3, R0 ;  /* 0x0000000306067224 */ /* 0x000fe200078e0200 */
[----:B------:R-:W-:-:S07]  /*1010*/  IADD3 R2, PT, PT, -R14, RZ, RZ ;  /* 0x000000ff0e027210 */ /* 0x000fce0007ffe1ff */
.L_x_12:
[----:B0-----:R-:W-:-:S06]  /*1020*/  IMAD.WIDE R4, R6, 0x4, R8 ;  /* 0x0000000406047825 */ /* 0x001fcc00078e0208 */
[----:B------:R-:W2:Y:S01]  /*1030*/  LDG.E R4, desc[UR4][R4.64] ;  /* 0x0000000404047981 */ /* 0x000ea2000c1e1900 */
[----:B------:R-:W-:Y:S02]  /*1040*/  IADD3 R2, PT, PT, R2, 0x1, RZ ;  /* 0x0000000102027810 */ /* 0x000fe40007ffe0ff */
[----:B------:R-:W-:Y:S02]  /*1050*/  IADD3 R6, PT, PT, R6, R3, RZ ;  /* 0x0000000306067210 */ /* 0x000fe40007ffe0ff */
[----:B------:R-:W-:Y:S01]  /*1060*/  ISETP.NE.AND P0, PT, R2, RZ, PT ;  /* 0x000000ff0200720c */ /* 0x000fe20003f05270 */
[----:B--2---:R-:W-:-:S12]  /*1070*/  FADD R7, R4, R7 ;  /* 0x0000000704077221 */ /* 0x004fd80000000000 */
[----:B------:R-:W-:Y:S05]  /*1080*/  @P0 BRA `(.L_x_12) ;  /* 0xfffffffc00e40947 */ /* 0x000fea000383ffff */
.L_x_7:
[----:B------:R-:W0:Y:S02]  /*1090*/  LDC.64 R2, c[0x0][0x388] ;  /* 0x0000e200ff027b82 */ /* 0x000e240000000a00 */
[----:B0-----:R-:W-:-:S05]  /*10a0*/  IMAD.WIDE.U32 R2, R0, 0x4, R2 ;  /* 0x0000000400027825 */ /* 0x001fca00078e0002 */
[----:B------:R-:W-:Y:S01]  /*10b0*/  REDG.E.ADD.F32.FTZ.RN.STRONG.GPU desc[UR4][R2.64], R7 ;  /* 0x00000007020079a6 */ /* 0x000fe2000c12f304 */
[----:B------:R-:W-:Y:S05]  /*10c0*/  EXIT ;  /* 0x000000000000794d */ /* 0x000fea0003800000 */
.L_x_13:
        /* <DEDUP_REMOVED lines=11> */
.L_x_93:


//--------------------- .text._Z31compute_output_gradients_kernelPfS_Pii --------------------------
	.section	.text._Z31compute_output_gradients_kernelPfS_Pii,"ax",@progbits
	.align	128
        .global         _Z31compute_output_gradients_kernelPfS_Pii
        .type           _Z31compute_output_gradients_kernelPfS_Pii,@function
        .size           _Z31compute_output_gradients_kernelPfS_Pii,(.L_x_94 - _Z31compute_output_gradients_kernelPfS_Pii)
        .other          _Z31compute_output_gradients_kernelPfS_Pii,@"STO_CUDA_ENTRY STV_DEFAULT"
_Z31compute_output_gradients_kernelPfS_Pii:
.text._Z31compute_output_gradients_kernelPfS_Pii:
        /* <DEDUP_REMOVED lines=9> */
[----:B------:R-:W1:Y:S01]  /*0090*/  LDCU.64 UR4, c[0x0][0x358] ;  /* 0x00006b00ff0477ac */ /* 0x000e620008000a00 */
[----:B------:R-:W-:-:S06]  /*00a0*/  IMAD R7, R9, 0xa, RZ ;  /* 0x0000000a09077824 */ /* 0x000fcc00078e02ff */
[----:B------:R-:W2:Y:S01]  /*00b0*/  LDC.64 R2, c[0x0][0x380] ;  /* 0x0000e000ff027b82 */ /* 0x000ea20000000a00 */
[----:B0-----:R-:W-:-:S05]  /*00c0*/  IMAD.WIDE R4, R7, 0x4, R4 ;  /* 0x0000000407047825 */ /* 0x001fca00078e0204 */
[----:B-1----:R-:W3:Y:S01]  /*00d0*/  LDG.E R11, desc[UR4][R4.64] ;  /* 0x00000004040b7981 */ /* 0x002ee2000c1e1900 */
[----:B--2---:R-:W-:-:S05]  /*00e0*/  IMAD.WIDE R2, R7, 0x4, R2 ;  /* 0x0000000407027825 */ /* 0x004fca00078e0202 */
[----:B---3--:R-:W-:Y:S04]  /*00f0*/  STG.E desc[UR4][R2.64], R11 ;  /* 0x0000000b02007986 */ /* 0x008fe8000c101904 */
[----:B------:R-:W2:Y:S04]  /*0100*/  LDG.E R7, desc[UR4][R4.64+0x4] ;  /* 0x0000040404077981 */ /* 0x000ea8000c1e1900 */
[----:B--2---:R0:W-:Y:S04]  /*0110*/  STG.E desc[UR4][R2.64+0x4], R7 ;  /* 0x0000040702007986 */ /* 0x0041e8000c101904 */
[----:B------:R-:W2:Y:S01]  /*0120*/  LDG.E R13, desc[UR4][R4.64+0x8] ;  /* 0x00000804040d7981 */ /* 0x000ea2000c1e1900 */
[----:B0-----:R-:W0:Y:S03]  /*0130*/  LDC.64 R6, c[0x0][0x390] ;  /* 0x0000e400ff067b82 */ /* 0x001e260000000a00 */
[----:B--2---:R1:W-:Y:S04]  /*0140*/  STG.E desc[UR4][R2.64+0x8], R13 ;  /* 0x0000080d02007986 */ /* 0x0043e8000c101904 */
[----:B------:R-:W2:Y:S04]  /*0150*/  LDG.E R15, desc[UR4][R4.64+0xc] ;  /* 0x00000c04040f7981 */ /* 0x000ea8000c1e1900 */
[----:B--2---:R2:W-:Y:S04]  /*0160*/  STG.E desc[UR4][R2.64+0xc], R15 ;  /* 0x00000c0f02007986 */ /* 0x0045e8000c101904 */
[----:B------:R-:W3:Y:S04]  /*0170*/  LDG.E R17, desc[UR4][R4.64+0x10] ;  /* 0x0000100404117981 */ /* 0x000ee8000c1e1900 */
[----:B---3--:R-:W-:Y:S04]  /*0180*/  STG.E desc[UR4][R2.64+0x10], R17 ;  /* 0x0000101102007986 */ /* 0x008fe8000c101904 */
[----:B------:R-:W3:Y:S04]  /*0190*/  LDG.E R19, desc[UR4][R4.64+0x14] ;  /* 0x0000140404137981 */ /* 0x000ee8000c1e1900 */
[----:B---3--:R-:W-:Y:S04]  /*01a0*/  STG.E desc[UR4][R2.64+0x14], R19 ;  /* 0x0000141302007986 */ /* 0x008fe8000c101904 */
[----:B------:R-:W3:Y:S04]  /*01b0*/  LDG.E R11, desc[UR4][R4.64+0x18] ;  /* 0x00001804040b7981 */ /* 0x000ee8000c1e1900 */
[----:B---3--:R3:W-:Y:S04]  /*01c0*/  STG.E desc[UR4][R2.64+0x18], R11 ;  /* 0x0000180b02007986 */ /* 0x0087e8000c101904 */
[----:B------:R-:W4:Y:S04]  /*01d0*/  LDG.E R21, desc[UR4][R4.64+0x1c] ;  /* 0x00001c0404157981 */ /* 0x000f28000c1e1900 */
[----:B----4-:R-:W-:Y:S04]  /*01e0*/  STG.E desc[UR4][R2.64+0x1c], R21 ;  /* 0x00001c1502007986 */ /* 0x010fe8000c101904 */
[----:B-1----:R-:W4:Y:S01]  /*01f0*/  LDG.E R13, desc[UR4][R4.64+0x20] ;  /* 0x00002004040d7981 */ /* 0x002f22000c1e1900 */
[----:B0-----:R-:W-:-:S03]  /*0200*/  IMAD.WIDE R6, R9, 0x4, R6 ;  /* 0x0000000409067825 */ /* 0x001fc600078e0206 */
[----:B----4-:R-:W-:Y:S04]  /*0210*/  STG.E desc[UR4][R2.64+0x20], R13 ;  /* 0x0000200d02007986 */ /* 0x010fe8000c101904 */
[----:B--2---:R-:W2:Y:S04]  /*0220*/  LDG.E R15, desc[UR4][R4.64+0x24] ;  /* 0x00002404040f7981 */ /* 0x004ea8000c1e1900 */
[----:B--2---:R-:W-:Y:S04]  /*0230*/  STG.E desc[UR4][R2.64+0x24], R15 ;  /* 0x0000240f02007986 */ /* 0x004fe8000c101904 */
[----:B------:R-:W2:Y:S02]  /*0240*/  LDG.E R7, desc[UR4][R6.64] ;  /* 0x0000000406077981 */ /* 0x000ea4000c1e1900 */
[----:B--2---:R-:W-:-:S05]  /*0250*/  IMAD.WIDE R8, R7, 0x4, R2 ;  /* 0x0000000407087825 */ /* 0x004fca00078e0202 */
[----:B------:R-:W3:Y:S02]  /*0260*/  LDG.E R0, desc[UR4][R8.64] ;  /* 0x0000000408007981 */ /* 0x000ee4000c1e1900 */
[----:B---3--:R-:W-:-:S05]  /*0270*/  FADD R11, R0, -1 ;  /* 0xbf800000000b7421 */ /* 0x008fca0000000000 */
[----:B------:R-:W-:Y:S01]  /*0280*/  STG.E desc[UR4][R8.64], R11 ;  /* 0x0000000b08007986 */ /* 0x000fe2000c101904 */
[----:B------:R-:W-:Y:S05]  /*0290*/  EXIT ;  /* 0x000000000000794d */ /* 0x000fea0003800000 */
.L_x_14:
        /* <DEDUP_REMOVED lines=14> */
.L_x_94:


//--------------------- .text._Z16zero_grad_kernelPfi --------------------------
	.section	.text._Z16zero_grad_kernelPfi,"ax",@progbits
	.align	128
        .global         _Z16zero_grad_kernelPfi
        .type           _Z16zero_grad_kernelPfi,@function
        .size           _Z16zero_grad_kernelPfi,(.L_x_95 - _Z16zero_grad_kernelPfi)
        .other          _Z16zero_grad_kernelPfi,@"STO_CUDA_ENTRY STV_DEFAULT"
_Z16zero_grad_kernelPfi:
.text._Z16zero_grad_kernelPfi:
        /* <DEDUP_REMOVED lines=10> */
[----:B0-----:R-:W-:-:S05]  /*00a0*/  IMAD.WIDE R2, R5, 0x4, R2 ;  /* 0x0000000405027825 */ /* 0x001fca00078e0202 */
[----:B-1----:R-:W-:Y:S01]  /*00b0*/  STG.E desc[UR4][R2.64], RZ ;  /* 0x000000ff02007986 */ /* 0x002fe2000c101904 */
[----:B------:R-:W-:Y:S05]  /*00c0*/  EXIT ;  /* 0x000000000000794d */ /* 0x000fea0003800000 */
.L_x_15:
        /* <DEDUP_REMOVED lines=11> */
.L_x_95:


//--------------------- .text._Z14softmax_kernelPfii --------------------------
	.section	.text._Z14softmax_kernelPfii,"ax",@progbits
	.align	128
        .global         _Z14softmax_kernelPfii
        .type           _Z14softmax_kernelPfii,@function
        .size           _Z14softmax_kernelPfii,(.L_x_89 - _Z14softmax_kernelPfii)
        .other          _Z14softmax_kernelPfii,@"STO_CUDA_ENTRY STV_DEFAULT"
_Z14softmax_kernelPfii:
.text._Z14softmax_kernelPfii:
[----:B------:R-:W-:Y:S08]  /*0000*/  LDC R1, c[0x0][0x37c] ;  /* 0x0000df00ff017b82 */ /* 0x000ff00000000800 */
[----:B------:R-:W0:Y:S08]  /*0010*/  S2UR UR4, SR_CTAID.X ;  /* 0x00000000000479c3 */ /* 0x000e300000002500 */
[----:B------:R-:W0:Y:S02]  /*0020*/  LDC R0, c[0x0][0x388] ;  /* 0x0000e200ff007b82 */ /* 0x000e240000000800 */
[----:B0-----:R-:W-:-:S13]  /*0030*/  ISETP.LE.AND P0, PT, R0, UR4, PT ;  /* 0x0000000400007c0c */ /* 0x001fda000bf03270 */
[----:B------:R-:W-:Y:S05]  /*0040*/  @P0 EXIT ;  /* 0x000000000000094d */ /* 0x000fea0003800000 */
[----:B------:R-:W0:Y:S01]  /*0050*/  LDC R3, c[0x0][0x38c] ;  /* 0x0000e300ff037b82 */ /* 0x000e220000000800 */
[----:B------:R-:W1:Y:S07]  /*0060*/  LDCU.64 UR8, c[0x0][0x358] ;  /* 0x00006b00ff0877ac */ /* 0x000e6e0008000a00 */
[----:B------:R-:W2:Y:S01]  /*0070*/  LDC.64 R6, c[0x0][0x380] ;  /* 0x0000e000ff067b82 */ /* 0x000ea20000000a00 */
[----:B0-----:R-:W-:-:S04]  /*0080*/  IMAD R2, R3, UR4, RZ ;  /* 0x0000000403027c24 */ /* 0x001fc8000f8e02ff */
[----:B--2---:R-:W-:-:S05]  /*0090*/  IMAD.WIDE R4, R2, 0x4, R6 ;  /* 0x0000000402047825 */ /* 0x004fca00078e0206 */
[----:B-1----:R0:W5:Y:S01]  /*00a0*/  LDG.E R0, desc[UR8][R4.64] ;  /* 0x0000000804007981 */ /* 0x002162000c1e1900 */
[----:B------:R-:W-:-:S13]  /*00b0*/  ISETP.GE.AND P0, PT, R3, 0x2, PT ;  /* 0x000000020300780c */ /* 0x000fda0003f06270 */
[----:B0-----:R-:W-:Y:S05]  /*00c0*/  @!P0 BRA `(.L_x_16) ;  /* 0x0000000400a88947 */ /* 0x001fea0003800000 */
[C---:B------:R-:W-:Y:S01]  /*00d0*/  IADD3 R4, PT, PT, R3.reuse, -0x2, RZ ;  /* 0xfffffffe03047810 */ /* 0x040fe20007ffe0ff */
[----:B------:R-:W-:Y:S01]  /*00e0*/  UMOV UR4, 0x1 ;  /* 0x0000000100047882 */ /* 0x000fe20000000000 */
[----:B------:R-:W-:Y:S02]  /*00f0*/  IADD3 R3, PT, PT, R3, -0x1, RZ ;  /* 0xffffffff03037810 */ /* 0x000fe40007ffe0ff */
[----:B------:R-:W-:Y:S02]  /*0100*/  ISETP.GE.U32.AND P0, PT, R4, 0xf, PT ;  /* 0x0000000f0400780c */ /* 0x000fe40003f06070 */
[----:B------:R-:W-:-:S11]  /*0110*/  LOP3.LUT R19, R3, 0xf, RZ, 0xc0, !PT ;  /* 0x0000000f03137812 */ /* 0x000fd600078ec0ff */
[----:B------:R-:W-:Y:S05]  /*0120*/  @!P0 BRA `(.L_x_17) ;  /* 0x00000000009c8947 */ /* 0x000fea0003800000 */
[----:B------:R-:W-:Y:S01]  /*0130*/  IADD3 R5, PT, PT, R2, 0x1, RZ ;  /* 0x0000000102057810 */ /* 0x000fe20007ffe0ff */
[----:B------:R-:W-:-:S04]  /*0140*/  UMOV UR4, URZ ;  /* 0x000000ff00047c82 */ /* 0x000fc80008000000 */
[----:B------:R-:W-:Y:S01]  /*0150*/  IMAD.WIDE.U32 R4, R5, 0x4, R6 ;  /* 0x0000000405047825 */ /* 0x000fe200078e0006 */
[----:B------:R-:W-:Y:S02]  /*0160*/  LOP3.LUT R6, R3, 0xfffffff0, RZ, 0xc0, !PT ;  /* 0xfffffff003067812 */ /* 0x000fe400078ec0ff */
[----:B------:R-:W-:Y:S02]  /*0170*/  IADD3 R12, P0, PT, R4, 0x20, RZ ;  /* 0x00000020040c7810 */ /* 0x000fe40007f1e0ff */
[----:B------:R-:W-:Y:S02]  /*0180*/  IADD3 R6, PT, PT, -R6, RZ, RZ ;  /* 0x000000ff06067210 */ /* 0x000fe40007ffe1ff */
[----:B------:R-:W-:-:S09]  /*0190*/  IADD3.X R5, PT, PT, RZ, R5, RZ, P0, !PT ;  /* 0x00000005ff057210 */ /* 0x000fd200007fe4ff */
.L_x_18:
[----:B------:R-:W-:-:S05]  /*01a0*/  MOV R4, R12 ;  /* 0x0000000c00047202 */ /* 0x000fca0000000f00 */
[----:B------:R-:W2:Y:S04]  /*01b0*/  LDG.E R11, desc[UR8][R4.64+-0x20] ;  /* 0xffffe008040b7981 */ /* 0x000ea8000c1e1900 */
[----:B------:R-:W2:Y:S04]  /*01c0*/  LDG.E R12, desc[UR8][R4.64+-0x1c] ;  /* 0xffffe408040c7981 */ /* 0x000ea8000c1e1900 */
[----:B------:R-:W3:Y:S04]  /*01d0*/  LDG.E R14, desc[UR8][R4.64+-0x18] ;  /* 0xffffe808040e7981 */ /* 0x000ee8000c1e1900 */
[----:B------:R-:W3:Y:S04]  /*01e0*/  LDG.E R13, desc[UR8][R4.64+-0x14] ;  /* 0xffffec08040d7981 */ /* 0x000ee8000c1e1900 */
[----:B------:R-:W4:Y:S04]  /*01f0*/  LDG.E R16, desc[UR8][R4.64+-0x10] ;  /* 0xfffff00804107981 */ /* 0x000f28000c1e1900 */
        /* <DEDUP_REMOVED lines=10> */
[----:B------:R0:W4:Y:S01]  /*02a0*/  LDG.E R7, desc[UR8][R4.64+0x1c] ;  /* 0x00001c0804077981 */ /* 0x000122000c1e1900 */
[----:B------:R-:W-:Y:S01]  /*02b0*/  IADD3 R6, PT, PT, R6, 0x10, RZ ;  /* 0x0000001006067810 */ /* 0x000fe20007ffe0ff */
[----:B------:R-:W-:-:S03]  /*02c0*/  UIADD3 UR4, UPT, UPT, UR4, 0x10, URZ ;  /* 0x0000001004047890 */ /* 0x000fc6000fffe0ff */
[----:B------:R-:W-:Y:S02]  /*02d0*/  ISETP.NE.AND P0, PT, R6, RZ, PT ;  /* 0x000000ff0600720c */ /* 0x000fe40003f05270 */
[----:B--2--5:R-:W-:Y:S02]  /*02e0*/  FMNMX3 R11, R0, R11, R12, !PT ;  /* 0x0000000b000b7276 */ /* 0x024fe4000780000c */
[----:B------:R-:W-:-:S04]  /*02f0*/  IADD3 R12, P1, PT, R4, 0x40, RZ ;  /* 0x00000040040c7810 */ /* 0x000fc80007f3e0ff */
[----:B0-----:R-:W-:Y:S02]  /*0300*/  IADD3.X R5, PT, PT, RZ, R5, RZ, P1, !PT ;  /* 0x00000005ff057210 */ /* 0x001fe40000ffe4ff */
[----:B---3--:R-:W-:-:S04]  /*0310*/  FMNMX3 R11, R11, R14, R13, !PT ;  /* 0x0000000e0b0b7276 */ /* 0x008fc8000780000d */
[----:B----4-:R-:W-:-:S04]  /*0320*/  FMNMX3 R11, R11, R16, R15, !PT ;  /* 0x000000100b0b7276 */ /* 0x010fc8000780000f */
[----:B------:R-:W-:-:S04]  /*0330*/  FMNMX3 R11, R11, R18, R17, !PT ;  /* 0x000000120b0b7276 */ /* 0x000fc80007800011 */
[----:B------:R-:W-:-:S04]  /*0340*/  FMNMX3 R11, R11, R20, R21, !PT ;  /* 0x000000140b0b7276 */ /* 0x000fc80007800015 */
[----:B------:R-:W-:-:S04]  /*0350*/  FMNMX3 R11, R11, R22, R23, !PT ;  /* 0x000000160b0b7276 */ /* 0x000fc80007800017 */
[----:B------:R-:W-:-:S04]  /*0360*/  FMNMX3 R9, R11, R9, R10, !PT ;  /* 0x000000090b097276 */ /* 0x000fc8000780000a */
[----:B------:R-:W-:Y:S01]  /*0370*/  FMNMX3 R0, R9, R8, R7, !PT ;  /* 0x0000000809007276 */ /* 0x000fe20007800007 */
[----:B------:R-:W-:Y:S06]  /*0380*/  @P0 BRA `(.L_x_18) ;  /* 0xfffffffc00840947 */ /* 0x000fec000383ffff */
[----:B------:R-:W-:-:S12]  /*0390*/  UIADD3 UR4, UPT, UPT, UR4, 0x1, URZ ;  /* 0x0000000104047890 */ /* 0x000fd8000fffe0ff */
.L_x_17:
[----:B------:R-:W-:-:S13]  /*03a0*/  ISETP.NE.AND P0, PT, R19, RZ, PT ;  /* 0x000000ff1300720c */ /* 0x000fda0003f05270 */
[----:B------:R-:W-:Y:S05]  /*03b0*/  @!P0 BRA `(.L_x_16) ;  /* 0x0000000000ec8947 */ /* 0x000fea0003800000 */
[----:B------:R-:W-:Y:S02]  /*03c0*/  ISETP.GE.U32.AND P0, PT, R19, 0x8, PT ;  /* 0x000000081300780c */ /* 0x000fe40003f06070 */
[----:B------:R-:W-:-:S04]  /*03d0*/  LOP3.LUT R15, R3, 0x7, RZ, 0xc0, !PT ;  /* 0x00000007030f7812 */ /* 0x000fc800078ec0ff */
[----:B------:R-:W-:-:S07]  /*03e0*/  ISETP.NE.AND P1, PT, R15, RZ, PT ;  /* 0x000000ff0f00720c */ /* 0x000fce0003f25270 */
[----:B------:R-:W-:Y:S06]  /*03f0*/  @!P0 BRA `(.L_x_19) ;  /* 0x0000000000548947 */ /* 0x000fec0003800000 */
[----:B------:R-:W0:Y:S01]  /*0400*/  LDC.64 R10, c[0x0][0x380] ;  /* 0x0000e000ff0a7b82 */ /* 0x000e220000000a00 */
[C---:B------:R-:W-:Y:S02]  /*0410*/  IADD3 R8, P0, PT, R2.reuse, UR4, RZ ;  /* 0x0000000402087c10 */ /* 0x040fe4000ff1e0ff */
[----:B------:R-:W-:Y:S02]  /*0420*/  IADD3 R5, PT, PT, R2, UR4, RZ ;  /* 0x0000000402057c10 */ /* 0x000fe4000fffe0ff */
[----:B------:R-:W-:-:S03]  /*0430*/  IADD3.X R9, PT, PT, RZ, RZ, RZ, P0, !PT ;  /* 0x000000ffff097210 */ /* 0x000fc600007fe4ff */
[----:B------:R-:W1:Y:S01]  /*0440*/  LDC.64 R6, c[0x0][0x380] ;  /* 0x0000e000ff067b82 */ /* 0x000e620000000a00 */
[----:B0-----:R-:W-:Y:S01]  /*0450*/  LEA R4, P0, R8, R10, 0x2 ;  /* 0x0000000a08047211 */ /* 0x001fe200078010ff */
[----:B-1----:R-:W-:-:S03]  /*0460*/  IMAD.WIDE.U32 R6, R5, 0x4, R6 ;  /* 0x0000000405067825 */ /* 0x002fc600078e0006 */
[----:B------:R-:W-:-:S03]  /*0470*/  LEA.HI.X R5, R8, R11, R9, 0x2, P0 ;  /* 0x0000000b08057211 */ /* 0x000fc600000f1409 */
[----:B------:R-:W2:Y:S04]  /*0480*/  LDG.E R7, desc[UR8][R6.64] ;  /* 0x0000000806077981 */ /* 0x000ea8000c1e1900 */
[----:B------:R-:W2:Y:S04]  /*0490*/  LDG.E R8, desc[UR8][R4.64+0x4] ;  /* 0x0000040804087981 */ /* 0x000ea8000c1e1900 */
[----:B------:R-:W3:Y:S04]  /*04a0*/  LDG.E R9, desc[UR8][R4.64+0x8] ;  /* 0x0000080804097981 */ /* 0x000ee8000c1e1900 */
[----:B------:R-:W3:Y:S04]  /*04b0*/  LDG.E R10, desc[UR8][R4.64+0xc] ;  /* 0x00000c08040a7981 */ /* 0x000ee8000c1e1900 */
[----:B------:R-:W4:Y:S04]  /*04c0*/  LDG.E R11, desc[UR8][R4.64+0x10] ;  /* 0x00001008040b7981 */ /* 0x000f28000c1e1900 */
[----:B------:R-:W4:Y:S04]  /*04d0*/  LDG.E R12, desc[UR8][R4.64+0x14] ;  /* 0x00001408040c7981 */ /* 0x000f28000c1e1900 */
[----:B------:R-:W4:Y:S04]  /*04e0*/  LDG.E R13, desc[UR8][R4.64+0x18] ;  /* 0x00001808040d7981 */ /* 0x000f28000c1e1900 */
[----:B------:R-:W4:Y:S01]  /*04f0*/  LDG.E R14, desc[UR8][R4.64+0x1c] ;  /* 0x00001c08040e7981 */ /* 0x000f22000c1e1900 */
[----:B------:R-:W-:Y:S01]  /*0500*/  UIADD3 UR4, UPT, UPT, UR4, 0x8, URZ ;  /* 0x0000000804047890 */ /* 0x000fe2000fffe0ff */
[----:B--2--5:R-:W-:-:S04]  /*0510*/  FMNMX3 R8, R0, R7, R8, !PT ;  /* 0x0000000700087276 */ /* 0x024fc80007800008 */
[----:B---3--:R-:W-:-:S04]  /*0520*/  FMNMX3 R8, R8, R9, R10, !PT ;  /* 0x0000000908087276 */ /* 0x008fc8000780000a */
[----:B----4-:R-:W-:-:S04]  /*0530*/  FMNMX3 R8, R8, R11, R12, !PT ;  /* 0x0000000b08087276 */ /* 0x010fc8000780000c */
[----:B------:R-:W-:-:S07]  /*0540*/  FMNMX3 R0, R8, R13, R14, !PT ;  /* 0x0000000d08007276 */ /* 0x000fce000780000e */
.L_x_19:
        /* <DEDUP_REMOVED lines=16> */
[----:B------:R-:W3:Y:S01]  /*0650*/  LDG.E R10, desc[UR8][R6.64+0xc] ;  /* 0x00000c08060a7981 */ /* 0x000ee2000c1e1900 */
[----:B------:R-:W-:Y:S01]  /*0660*/  UIADD3 UR4, UPT, UPT, UR4, 0x4, URZ ;  /* 0x0000000404047890 */ /* 0x000fe2000fffe0ff */
[----:B--2--5:R-:W-:-:S04]  /*0670*/  FMNMX3 R0, R0, R5, R8, !PT ;  /* 0x0000000500007276 */ /* 0x024fc80007800008 */
[----:B---3--:R-:W-:-:S07]  /*0680*/  FMNMX3 R0, R0, R9, R10, !PT ;  /* 0x0000000900007276 */ /* 0x008fce000780000a */
.L_x_20:
[----:B------:R-:W-:Y:S05]  /*0690*/  @!P1 BRA `(.L_x_16) ;  /* 0x0000000000349947 */ /* 0x000fea0003800000 */
[----:B------:R-:W0:Y:S01]  /*06a0*/  LDC.64 R4, c[0x0][0x380] ;  /* 0x0000e000ff047b82 */ /* 0x000e220000000a00 */
[----:B------:R-:W-:Y:S02]  /*06b0*/  IADD3 R7, PT, PT, R2, UR4, RZ ;  /* 0x0000000402077c10 */ /* 0x000fe4000fffe0ff */
[----:B------:R-:W-:-:S03]  /*06c0*/  IADD3 R3, PT, PT, -R3, RZ, RZ ;  /* 0x000000ff03037210 */ /* 0x000fc60007ffe1ff */
[----:B0-----:R-:W-:-:S05]  /*06d0*/  IMAD.WIDE.U32 R4, R7, 0x4, R4 ;  /* 0x0000000407047825 */ /* 0x001fca00078e0004 */
[----:B------:R-:W-:-:S07]  /*06e0*/  MOV R7, R5 ;  /* 0x0000000500077202 */ /* 0x000fce0000000f00 */
.L_x_21:
[----:B------:R-:W-:-:S06]  /*06f0*/  MOV R5, R7 ;  /* 0x0000000700057202 */ /* 0x000fcc0000000f00 */
[----:B------:R0:W2:Y:S01]  /*0700*/  LDG.E R5, desc[UR8][R4.64] ;  /* 0x0000000804057981 */ /* 0x0000a2000c1e1900 */
[----:B------:R-:W-:-:S04]  /*0710*/  IADD3 R3, PT, PT, R3, 0x1, RZ ;  /* 0x0000000103037810 */ /* 0x000fc80007ffe0ff */
[----:B------:R-:W-:Y:S02]  /*0720*/  ISETP.NE.AND P0, PT, R3, RZ, PT ;  /* 0x000000ff0300720c */ /* 0x000fe40003f05270 */
[----:B0-----:R-:W-:-:S04]  /*0730*/  IADD3 R4, P1, PT, R4, 0x4, RZ ;  /* 0x0000000404047810 */ /* 0x001fc80007f3e0ff */
[----:B------:R-:W-:Y:S02]  /*0740*/  IADD3.X R7, PT, PT, RZ, R7, RZ, P1, !PT ;  /* 0x00000007ff077210 */ /* 0x000fe40000ffe4ff */
[----:B--2--5:R-:W-:-:S05]  /*0750*/  FMNMX R0, R5, R0, !PT ;  /* 0x0000000005007209 */ /* 0x024fca0007800000 */
[----:B------:R-:W-:Y:S05]  /*0760*/  @P0 BRA `(.L_x_21) ;  /* 0xfffffffc00e00947 */ /* 0x000fea000383ffff */
.L_x_16:
[----:B------:R-:W0:Y:S01]  /*0770*/  LDCU UR5, c[0x0][0x38c] ;  /* 0x00007180ff0577ac */ /* 0x000e220008000800 */
[----:B------:R-:W-:Y:S01]  /*0780*/  HFMA2 R3, -RZ, RZ, 0, 0 ;  /* 0x00000000ff037431 */ /* 0x000fe200000001ff */
[----:B0-----:R-:W-:-:S09]  /*0790*/  UISETP.GE.AND UP0, UPT, UR5, 0x1, UPT ;  /* 0x000000010500788c */ /* 0x001fd2000bf06270 */
[----:B------:R-:W-:Y:S05]  /*07a0*/  BRA.U !UP0, `(.L_x_22) ;  /* 0x0000000d08c47547 */ /* 0x000fea000b800000 */
[----:B------:R-:W-:Y:S01]  /*07b0*/  UISETP.GE.U32.AND UP1, UPT, UR5, 0x8, UPT ;  /* 0x000000080500788c */ /* 0x000fe2000bf26070 */
[----:B------:R-:W-:Y:S01]  /*07c0*/  MOV R3, RZ ;  /* 0x000000ff00037202 */ /* 0x000fe20000000f00 */
[----:B------:R-:W-:Y:S01]  /*07d0*/  ULOP3.LUT UR6, UR5, 0x7, URZ, 0xc0, !UPT ;  /* 0x0000000705067892 */ /* 0x000fe2000f8ec0ff */
[----:B------:R-:W-:-:S03]  /*07e0*/  UMOV UR4, URZ ;  /* 0x000000ff00047c82 */ /* 0x000fc60008000000 */
[----:B------:R-:W-:-:S03]  /*07f0*/  UISETP.NE.AND UP0, UPT, UR6, URZ, UPT ;  /* 0x000000ff0600728c */ /* 0x000fc6000bf05270 */
[----:B------:R-:W-:Y:S08]  /*0800*/  BRA.U !UP1, `(.L_x_23) ;  /* 0x0000000509c07547 */ /* 0x000ff0000b800000 */
[----:B------:R-:W0:Y:S01]  /*0810*/  LDC.64 R4, c[0x0][0x380] ;  /* 0x0000e000ff047b82 */ /* 0x000e220000000a00 */
[----:B------:R-:W-:Y:S01]  /*0820*/  ULOP3.LUT UR4, UR5, 0x7ffffff8, URZ, 0xc0, !UPT ;  /* 0x7ffffff805047892 */ /* 0x000fe2000f8ec0ff */
[----:B------:R-:W-:-:S03]  /*0830*/  MOV R3, RZ ;  /* 0x000000ff00037202 */ /* 0x000fc60000000f00 */
[----:B------:R-:W-:Y:S01]  /*0840*/  UIADD3 UR5, UPT, UPT, -UR4, URZ, URZ ;  /* 0x000000ff04057290 */ /* 0x000fe2000fffe1ff */
[----:B0-----:R-:W-:-:S03]  /*0850*/  IMAD.WIDE.U32 R4, R2, 0x4, R4 ;  /* 0x0000000402047825 */ /* 0x001fc600078e0004 */
[----:B------:R-:W-:-:S04]  /*0860*/  IADD3 R8, P0, PT, R4, 0x10, RZ ;  /* 0x0000001004087810 */ /* 0x000fc80007f1e0ff */
[----:B------:R-:W-:-:S09]  /*0870*/  IADD3.X R7, PT, PT, RZ, R5, RZ, P0, !PT ;  /* 0x00000005ff077210 */ /* 0x000fd200007fe4ff */
.L_x_24:
[----:B--2---:R-:W-:Y:S02]  /*0880*/  MOV R4, R8 ;  /* 0x0000000800047202 */ /* 0x004fe40000000f00 */
[----:B------:R-:W-:-:S05]  /*0890*/  MOV R5, R7 ;  /* 0x0000000700057202 */ /* 0x000fca0000000f00 */
[----:B------:R-:W2:Y:S04]  /*08a0*/  LDG.E R7, desc[UR8][R4.64+-0x10] ;  /* 0xfffff00804077981 */ /* 0x000ea8000c1e1900 */
[----:B------:R-:W3:Y:S04]  /*08b0*/  LDG.E R25, desc[UR8][R4.64+-0xc] ;  /* 0xfffff40804197981 */ /* 0x000ee8000c1e1900 */
[----:B------:R-:W4:Y:S04]  /*08c0*/  LDG.E R21, desc[UR8][R4.64+-0x8] ;  /* 0xfffff80804157981 */ /* 0x000f28000c1e1900 */
[----:B------:R-:W4:Y:S04]  /*08d0*/  LDG.E R23, desc[UR8][R4.64+-0x4] ;  /* 0xfffffc0804177981 */ /* 0x000f28000c1e1900 */
[----:B------:R-:W4:Y:S04]  /*08e0*/  LDG.E R11, desc[UR8][R4.64] ;  /* 0x00000008040b7981 */ /* 0x000f28000c1e1900 */
[----:B------:R-:W4:Y:S04]  /*08f0*/  LDG.E R15, desc[UR8][R4.64+0x4] ;  /* 0x00000408040f7981 */ /* 0x000f28000c1e1900 */
[----:B------:R-:W4:Y:S04]  /*0900*/  LDG.E R19, desc[UR8][R4.64+0x8] ;  /* 0x0000080804137981 */ /* 0x000f28000c1e1900 */
[----:B------:R-:W4:Y:S01]  /*0910*/  LDG.E R17, desc[UR8][R4.64+0xc] ;  /* 0x00000c0804117981 */ /* 0x000f22000c1e1900 */
[----:B------:R-:W-:Y:S01]  /*0920*/  HFMA2 R12, -RZ, RZ, 0.96630859375, -0.0022525787353515625 ;  /* 0x3bbb989dff0c7431 */ /* 0x000fe200000001ff */
[----:B------:R-:W-:Y:S01]  /*0930*/  MOV R13, 0x437c0000 ;  /* 0x437c0000000d7802 */ /* 0x000fe20000000f00 */
[----:B------:R-:W-:-:S04]  /*0940*/  UIADD3 UR5, UPT, UPT, UR5, 0x8, URZ ;  /* 0x0000000805057890 */ /* 0x000fc8000fffe0ff */
[----:B------:R-:W-:Y:S01]  /*0950*/  UISETP.NE.AND UP1, UPT, UR5, URZ, UPT ;  /* 0x000000ff0500728c */ /* 0x000fe2000bf25270 */
[----:B--2--5:R-:W-:-:S04]  /*0960*/  FADD R7, R7, -R0 ;  /* 0x8000000007077221 */ /* 0x024fc80000000000 */
[----:B------:R-:W-:Y:S01]  /*0970*/  FFMA.SAT R6, R7, R12, 0.5 ;  /* 0x3f00000007067423 */ /* 0x000fe2000000200c */
[----:B---3--:R-:W-:-:S03]  /*0980*/  FADD R25, R25, -R0 ;  /* 0x8000000019197221 */ /* 0x008fc60000000000 */
[-C--:B------:R-:W-:Y:S01]  /*0990*/  FFMA.RM R9, R6, R13.reuse, 12582913 ;  /* 0x4b40000106097423 */ /* 0x080fe2000000400d */
[-C--:B------:R-:W-:Y:S01]  /*09a0*/  FFMA.SAT R6, R25, R12.reuse, 0.5 ;  /* 0x3f00000019067423 */ /* 0x080fe2000000200c */
[--C-:B----4-:R-:W-:Y:S02]  /*09b0*/  FADD R21, R21, -R0.reuse ;  /* 0x8000000015157221 */ /* 0x110fe40000000000 */
[----:B------:R-:W-:Y:S01]  /*09c0*/  FADD R8, R9, -12583039 ;  /* 0xcb40007f09087421 */ /* 0x000fe20000000000 */
[-C--:B------:R-:W-:Y:S01]  /*09d0*/  FFMA.RM R6, R6, R13.reuse, 12582913 ;  /* 0x4b40000106067423 */ /* 0x080fe2000000400d */
[-C--:B------:R-:W-:Y:S01]  /*09e0*/  FFMA.SAT R14, R21, R12.reuse, 0.5 ;  /* 0x3f000000150e7423 */ /* 0x080fe2000000200c */
[----:B------:R-:W-:Y:S01]  /*09f0*/  FADD R23, R23, -R0 ;  /* 0x8000000017177221 */ /* 0x000fe20000000000 */
[----:B------:R-:W-:Y:S01]  /*0a00*/  FFMA R8, R7, 1.4426950216293334961, -R8 ;  /* 0x3fb8aa3b07087823 */ /* 0x000fe20000000808 */
[C---:B------:R-:W-:Y:S01]  /*0a10*/  FADD R10, R6.reuse, -12583039 ;  /* 0xcb40007f060a7421 */ /* 0x040fe20000000000 */
[----:B------:R-:W-:Y:S01]  /*0a20*/  SHF.L.U32 R6, R6, 0x17, RZ ;  /* 0x0000001706067819 */ /* 0x000fe200000006ff */
[----:B------:R-:W-:Y:S01]  /*0a30*/  FFMA.SAT R18, R23, R12, 0.5 ;  /* 0x3f00000017127423 */ /* 0x000fe2000000200c */
[----:B------:R-:W-:Y:S01]  /*0a40*/  FFMA R8, R7, 1.925963033500011079e-08, R8 ;  /* 0x32a5706007087823 */ /* 0x000fe20000000008 */
[----:B------:R-:W-:Y:S01]  /*0a50*/  FFMA.RM R7, R14, R13, 12582913 ;  /* 0x4b4000010e077423 */ /* 0x000fe2000000400d */
[----:B------:R-:W-:-:S03]  /*0a60*/  FFMA R10, R25, 1.4426950216293334961, -R10 ;  /* 0x3fb8aa3b190a7823 */ /* 0x000fc6000000080a */
[----:B------:R-:W-:Y:S01]  /*0a70*/  FADD R14, R7, -12583039 ;  /* 0xcb40007f070e7421 */ /* 0x000fe20000000000 */
[----:B------:R-:W-:Y:S01]  /*0a80*/  FFMA R16, R25, 1.925963033500011079e-08, R10 ;  /* 0x32a5706019107823 */ /* 0x000fe2000000000a */
[----:B------:R-:W-:Y:S01]  /*0a90*/  FADD R25, R11, -R0 ;  /* 0x800000000b197221 */ /* 0x000fe20000000000 */
[-C--:B------:R-:W-:Y:S01]  /*0aa0*/  FFMA.RM R10, R18, R13.reuse, 12582913 ;  /* 0x4b400001120a7423 */ /* 0x080fe2000000400d */
[----:B------:R-:W-:Y:S01]  /*0ab0*/  FFMA R14, R21, 1.4426950216293334961, -R14 ;  /* 0x3fb8aa3b150e7823 */ /* 0x000fe2000000080e */
[----:B------:R-:W0:Y:S01]  /*0ac0*/  MUFU.EX2 R8, R8 ;  /* 0x0000000800087308 */ /* 0x000e220000000800 */
[----:B------:R-:W-:Y:S01]  /*0ad0*/  FFMA.SAT R22, R25, R12, 0.5 ;  /* 0x3f00000019167423 */ /* 0x000fe2000000200c */
[----:B------:R-:W-:Y:S01]  /*0ae0*/  FADD R18, R10, -12583039 ;  /* 0xcb40007f0a127421 */ /* 0x000fe20000000000 */
[----:B------:R-:W-:Y:S01]  /*0af0*/  FFMA R20, R21, 1.925963033500011079e-08, R14 ;  /* 0x32a5706015147823 */ /* 0x000fe2000000000e */
[----:B------:R-:W-:Y:S01]  /*0b00*/  FADD R21, R15, -R0 ;  /* 0x800000000f157221 */ /* 0x000fe20000000000 */
[----:B------:R-:W-:Y:S01]  /*0b10*/  FFMA.RM R14, R22, R13, 12582913 ;  /* 0x4b400001160e7423 */ /* 0x000fe2000000400d */
[----:B------:R-:W-:-:S02]  /*0b20*/  FFMA R18, R23, 1.4426950216293334961, -R18 ;  /* 0x3fb8aa3b17127823 */ /* 0x000fc40000000812 */
[-C--:B------:R-:W-:Y:S01]  /*0b30*/  FFMA.SAT R26, R21, R12.reuse, 0.5 ;  /* 0x3f000000151a7423 */ /* 0x080fe2000000200c */
[----:B------:R-:W-:Y:S01]  /*0b40*/  FADD R24, R14, -12583039 ;  /* 0xcb40007f0e187421 */ /* 0x000fe20000000000 */
[----:B------:R-:W-:Y:S01]  /*0b50*/  FFMA R22, R23, 1.925963033500011079e-08, R18 ;  /* 0x32a5706017167823 */ /* 0x000fe20000000012 */
[----:B------:R-:W-:Y:S01]  /*0b60*/  FADD R23, R19, -R0 ;  /* 0x8000000013177221 */ /* 0x000fe20000000000 */
[-C--:B------:R-:W-:Y:S01]  /*0b70*/  FFMA.RM R18, R26, R13.reuse, 12582913 ;  /* 0x4b4000011a127423 */ /* 0x080fe2000000400d */
[----:B------:R-:W-:Y:S01]  /*0b80*/  FFMA R24, R25, 1.4426950216293334961, -R24 ;  /* 0x3fb8aa3b19187823 */ /* 0x000fe20000000818 */
[----:B------:R-:W1:Y:S01]  /*0b90*/  MUFU.EX2 R11, R16 ;  /* 0x00000010000b7308 */ /* 0x000e620000000800 */
[-C--:B------:R-:W-:Y:S01]  /*0ba0*/  FFMA.SAT R28, R23, R12.reuse, 0.5 ;  /* 0x3f000000171c7423 */ /* 0x080fe2000000200c */
[----:B------:R-:W-:Y:S01]  /*0bb0*/  FADD R26, R18, -12583039 ;  /* 0xcb40007f121a7421 */ /* 0x000fe20000000000 */
[----:B------:R-:W-:Y:S01]  /*0bc0*/  FFMA R24, R25, 1.925963033500011079e-08, R24 ;  /* 0x32a5706019187823 */ /* 0x000fe20000000018 */
[----:B------:R-:W-:Y:S01]  /*0bd0*/  FADD R25, R17, -R0 ;  /* 0x8000000011197221 */ /* 0x000fe20000000000 */
[-C--:B------:R-:W-:Y:S01]  /*0be0*/  FFMA.RM R19, R28, R13.reuse, 12582913 ;  /* 0x4b4000011c137423 */ /* 0x080fe2000000400d */
[----:B------:R-:W-:Y:S01]  /*0bf0*/  FFMA R26, R21, 1.4426950216293334961, -R26 ;  /* 0x3fb8aa3b151a7823 */ /* 0x000fe2000000081a */
[----:B------:R-:W-:Y:S01]  /*0c00*/  SHF.L.U32 R14, R14, 0x17, RZ ;  /* 0x000000170e0e7819 */ /* 0x000fe200000006ff */
[----:B------:R-:W-:Y:S01]  /*0c10*/  FFMA.SAT R28, R25, R12, 0.5 ;  /* 0x3f000000191c7423 */ /* 0x000fe2000000200c */
[----:B------:R2:W3:Y:S01]  /*0c20*/  MUFU.EX2 R15, R20 ;  /* 0x00000014000f7308 */ /* 0x0004e20000000800 */
[----:B------:R-:W-:Y:S01]  /*0c30*/  FFMA R12, R21, 1.925963033500011079e-08, R26 ;  /* 0x32a57060150c7823 */ /* 0x000fe2000000001a */
[----:B------:R-:W-:Y:S01]  /*0c40*/  SHF.L.U32 R21, R9, 0x17, RZ ;  /* 0x0000001709157819 */ /* 0x000fe200000006ff */
[----:B------:R-:W-:-:S04]  /*0c50*/  FFMA.RM R13, R28, R13, 12582913 ;  /* 0x4b4000011c0d7423 */ /* 0x000fc8000000400d */
[----:B0-----:R-:W-:Y:S01]  /*0c60*/  FMUL R8, R21, R8 ;  /* 0x0000000815087220 */ /* 0x001fe20000400000 */
[----:B------:R0:W4:Y:S01]  /*0c70*/  MUFU.EX2 R16, R22 ;  /* 0x0000001600107308 */ /* 0x0001220000000800 */
[----:B--2---:R-:W-:Y:S01]  /*0c80*/  FADD R20, R19, -12583039 ;  /* 0xcb40007f13147421 */ /* 0x004fe20000000000 */
[----:B-1----:R-:W-:Y:S01]  /*0c90*/  FMUL R11, R6, R11 ;  /* 0x0000000b060b7220 */ /* 0x002fe20000400000 */
[----:B------:R-:W-:Y:S01]  /*0ca0*/  FADD R6, R8, R3 ;  /* 0x0000000308067221 */ /* 0x000fe20000000000 */
[----:B------:R-:W-:Y:S01]  /*0cb0*/  SHF.L.U32 R21, R18, 0x17, RZ ;  /* 0x0000001712157819 */ /* 0x000fe200000006ff */
[----:B------:R-:W-:Y:S01]  /*0cc0*/  FFMA R20, R23, 1.4426950216293334961, -R20 ;  /* 0x3fb8aa3b17147823 */ /* 0x000fe20000000814 */
[C---:B------:R-:W-:Y:S01]  /*0cd0*/  SHF.L.U32 R18, R13.reuse, 0x17, RZ ;  /* 0x000000170d127819 */ /* 0x040fe200000006ff */
[----:B------:R-:W-:Y:S01]  /*0ce0*/  FADD R6, R6, R11 ;  /* 0x0000000b06067221 */ /* 0x000fe20000000000 */
[----:B------:R-:W1:Y:S01]  /*0cf0*/  MUFU.EX2 R17, R24 ;  /* 0x0000001800117308 */ /* 0x000e620000000800 */
[----:B0-----:R-:W-:Y:S01]  /*0d00*/  FADD R22, R13, -12583039 ;  /* 0xcb40007f0d167421 */ /* 0x001fe20000000000 */
[----:B------:R-:W-:Y:S01]  /*0d10*/  FFMA R23, R23, 1.925963033500011079e-08, R20 ;  /* 0x32a5706017177823 */ /* 0x000fe20000000014 */
[----:B------:R-:W-:Y:S01]  /*0d20*/  SHF.L.U32 R20, R7, 0x17, RZ ;  /* 0x0000001707147819 */ /* 0x000fe200000006ff */
[----:B------:R-:W-:Y:S01]  /*0d30*/  STG.E desc[UR8][R4.64+-0xc], R11 ;  /* 0xfffff40b04007986 */ /* 0x000fe2000c101908 */
[----:B------:R-:W-:Y:S01]  /*0d40*/  FFMA R22, R25, 1.4426950216293334961, -R22 ;  /* 0x3fb8aa3b19167823 */ /* 0x000fe20000000816 */
[----:B------:R-:W-:-:S02]  /*0d50*/  SHF.L.U32 R7, R10, 0x17, RZ ;  /* 0x000000170a077819 */ /* 0x000fc400000006ff */
[----:B------:R-:W0:Y:S01]  /*0d60*/  MUFU.EX2 R12, R12 ;  /* 0x0000000c000c7308 */ /* 0x000e220000000800 */
[----:B------:R-:W-:Y:S01]  /*0d70*/  FFMA R22, R25, 1.925963033500011079e-08, R22 ;  /* 0x32a5706019167823 */ /* 0x000fe20000000016 */
[----:B------:R-:W-:Y:S01]  /*0d80*/  SHF.L.U32 R10, R19, 0x17, RZ ;  /* 0x00000017130a7819 */ /* 0x000fe200000006ff */
[----:B---3--:R-:W-:Y:S01]  /*0d90*/  FMUL R15, R20, R15 ;  /* 0x0000000f140f7220 */ /* 0x008fe20000400000 */
[----:B----4-:R-:W-:Y:S01]  /*0da0*/  FMUL R7, R7, R16 ;  /* 0x0000001007077220 */ /* 0x010fe20000400000 */
[----:B------:R2:W-:Y:S02]  /*0db0*/  STG.E desc[UR8][R4.64+-0x10], R8 ;  /* 0xfffff00804007986 */ /* 0x0005e4000c101908 */
[----:B------:R-:W-:Y:S01]  /*0dc0*/  FADD R6, R6, R15 ;  /* 0x0000000f06067221 */ /* 0x000fe20000000000 */
[----:B------:R-:W3:Y:S01]  /*0dd0*/  MUFU.EX2 R9, R23 ;  /* 0x0000001700097308 */ /* 0x000ee20000000800 */
[----:B-1----:R-:W-:Y:S01]  /*0de0*/  FMUL R17, R14, R17 ;  /* 0x000000110e117220 */ /* 0x002fe20000400000 */
[----:B------:R-:W-:Y:S01]  /*0df0*/  STG.E desc[UR8][R4.64+-0x8], R15 ;  /* 0xfffff80f04007986 */ /* 0x000fe2000c101908 */
[----:B------:R-:W-:-:S03]  /*0e00*/  FADD R6, R6, R7 ;  /* 0x0000000706067221 */ /* 0x000fc60000000000 */
[----:B------:R-:W-:Y:S01]  /*0e10*/  STG.E desc[UR8][R4.64], R17 ;  /* 0x0000001104007986 */ /* 0x000fe2000c101908 */
[----:B------:R-:W-:Y:S01]  /*0e20*/  FADD R6, R6, R17 ;  /* 0x0000001106067221 */ /* 0x000fe20000000000 */
[----:B------:R-:W1:Y:S01]  /*0e30*/  MUFU.EX2 R3, R22 ;  /* 0x0000001600037308 */ /* 0x000e620000000800 */
[----:B0-----:R-:W-:Y:S01]  /*0e40*/  FMUL R21, R21, R12 ;  /* 0x0000000c15157220 */ /* 0x001fe20000400000 */
[----:B--2---:R-:W-:Y:S01]  /*0e50*/  IADD3 R8, P0, PT, R4, 0x20, RZ ;  /* 0x0000002004087810 */ /* 0x004fe20007f1e0ff */
[----:B------:R0:W-:Y:S02]  /*0e60*/  STG.E desc[UR8][R4.64+-0x4], R7 ;  /* 0xfffffc0704007986 */ /* 0x0001e4000c101908 */
[----:B------:R-:W-:Y:S02]  /*0e70*/  FADD R6, R6, R21 ;  /* 0x0000001506067221 */ /* 0x000fe40000000000 */
[----:B------:R2:W-:Y:S01]  /*0e80*/  STG.E desc[UR8][R4.64+0x4], R21 ;  /* 0x0000041504007986 */ /* 0x0005e2000c101908 */
[----:B---3--:R-:W-:-:S04]  /*0e90*/  FMUL R9, R10, R9 ;  /* 0x000000090a097220 */ /* 0x008fc80000400000 */
[----:B------:R-:W-:Y:S01]  /*0ea0*/  FADD R6, R6, R9 ;  /* 0x0000000906067221 */ /* 0x000fe20000000000 */
[----:B------:R2:W-:Y:S01]  /*0eb0*/  STG.E desc[UR8][R4.64+0x8], R9 ;  /* 0x0000080904007986 */ /* 0x0005e2000c101908 */
[----:B0-----:R-:W-:Y:S01]  /*0ec0*/  IADD3.X R7, PT, PT, RZ, R5, RZ, P0, !PT ;  /* 0x00000005ff077210 */ /* 0x001fe200007fe4ff */
[----:B-1----:R-:W-:-:S04]  /*0ed0*/  FMUL R11, R18, R3 ;  /* 0x00000003120b7220 */ /* 0x002fc80000400000 */
[----:B------:R-:W-:Y:S01]  /*0ee0*/  FADD R3, R6, R11 ;  /* 0x0000000b06037221 */ /* 0x000fe20000000000 */
[----:B------:R2:W-:Y:S01]  /*0ef0*/  STG.E desc[UR8][R4.64+0xc], R11 ;  /* 0x00000c0b04007986 */ /* 0x0005e2000c101908 */
[----:B------:R-:W-:Y:S05]  /*0f00*/  BRA.U UP1, `(.L_x_24) ;  /* 0xfffffff9015c7547 */ /* 0x000fea000b83ffff */
.L_x_23:
[----:B------:R-:W-:Y:S05]  /*0f10*/  BRA.U !UP0, `(.L_x_22) ;  /* 0x0000000508e87547 */ /* 0x000fea000b800000 */
[----:B------:R-:W0:Y:S01]  /*0f20*/  LDCU UR5, c[0x0][0x38c] ;  /* 0x00007180ff0577ac */ /* 0x000e220008000800 */
[----:B------:R-:W-:Y:S02]  /*0f30*/  UISETP.GE.U32.AND UP0, UPT, UR6, 0x4, UPT ;  /* 0x000000040600788c */ /* 0x000fe4000bf06070 */
[----:B0-----:R-:W-:-:S04]  /*0f40*/  ULOP3.LUT UR7, UR5, 0x3, URZ, 0xc0, !UPT ;  /* 0x0000000305077892 */ /* 0x001fc8000f8ec0ff */
[----:B------:R-:W-:-:S03]  /*0f50*/  UISETP.NE.AND UP1, UPT, UR7, URZ, UPT ;  /* 0x000000ff0700728c */ /* 0x000fc6000bf25270 */
[----:B------:R-:W-:Y:S08]  /*0f60*/  BRA.U !UP0, `(.L_x_25) ;  /* 0x0000000108ec7547 */ /* 0x000ff0000b800000 */
[----:B--2---:R-:W0:Y:S01]  /*0f70*/  LDC.64 R4, c[0x0][0x380] ;  /* 0x0000e000ff047b82 */ /* 0x004e220000000a00 */
[----:B------:R-:W-:-:S05]  /*0f80*/  IADD3 R7, PT, PT, R2, UR4, RZ ;  /* 0x0000000402077c10 */ /* 0x000fca000fffe0ff */
[----:B0-----:R-:W-:-:S05]  /*0f90*/  IMAD.WIDE.U32 R4, R7, 0x4, R4 ;  /* 0x0000000407047825 */ /* 0x001fca00078e0004 */
[----:B------:R-:W2:Y:S01]  /*0fa0*/  LDG.E R7, desc[UR8][R4.64] ;  /* 0x0000000804077981 */ /* 0x000ea2000c1e1900 */
[----:B------:R-:W-:Y:S01]  /*0fb0*/  HFMA2 R9, -RZ, RZ, 0.96630859375, -0.0022525787353515625 ;  /* 0x3bbb989dff097431 */ /* 0x000fe200000001ff */
[----:B------:R-:W-:Y:S02]  /*0fc0*/  MOV R8, 0x437c0000 ;  /* 0x437c000000087802 */ /* 0x000fe40000000f00 */
[----:B------:R-:W-:-:S04]  /*0fd0*/  IADD3 R12, P0, PT, R2, UR4, RZ ;  /* 0x00000004020c7c10 */ /* 0x000fc8000ff1e0ff */
[----:B------:R-:W-:Y:S01]  /*0fe0*/  IADD3.X R14, PT, PT, RZ, RZ, RZ, P0, !PT ;  /* 0x000000ffff0e7210 */ /* 0x000fe200007fe4ff */
[----:B--2--5:R-:W-:-:S04]  /*0ff0*/  FADD R10, R7, -R0 ;  /* 0x80000000070a7221 */ /* 0x024fc80000000000 */
[----:B------:R-:W-:-:S04]  /*1000*/  FFMA.SAT R7, R10, R9, 0.5 ;  /* 0x3f0000000a077423 */ /* 0x000fc80000002009 */
[----:B------:R-:W-:Y:S02]  /*1010*/  FFMA.RM R11, R7, R8, 12582913 ;  /* 0x4b400001070b7423 */ /* 0x000fe40000004008 */
[----:B------:R-:W0:Y:S02]  /*1020*/  LDC.64 R6, c[0x0][0x380] ;  /* 0x0000e000ff067b82 */ /* 0x000e240000000a00 */
[----:B------:R-:W-:-:S04]  /*1030*/  FADD R13, R11, -12583039 ;  /* 0xcb40007f0b0d7421 */ /* 0x000fc80000000000 */
[----:B------:R-:W-:-:S04]  /*1040*/  FFMA R13, R10, 1.4426950216293334961, -R13 ;  /* 0x3fb8aa3b0a0d7823 */ /* 0x000fc8000000080d */
[----:B------:R-:W-:Y:S01]  /*1050*/  FFMA R13, R10, 1.925963033500011079e-08, R13 ;  /* 0x32a570600a0d7823 */ /* 0x000fe2000000000d */
[----:B------:R-:W-:-:S05]  /*1060*/  SHF.L.U32 R10, R11, 0x17, RZ ;  /* 0x000000170b0a7819 */ /* 0x000fca00000006ff */
[----:B------:R-:W1:Y:S01]  /*1070*/  MUFU.EX2 R13, R13 ;  /* 0x0000000d000d7308 */ /* 0x000e620000000800 */
[----:B0-----:R-:W-:-:S04]  /*1080*/  LEA R6, P0, R12, R6, 0x2 ;  /* 0x000000060c067211 */ /* 0x001fc800078010ff */
[----:B------:R-:W-:Y:S01]  /*1090*/  LEA.HI.X R7, R12, R7, R14, 0x2, P0 ;  /* 0x000000070c077211 */ /* 0x000fe200000f140e */
[----:B-1----:R-:W-:-:S05]  /*10a0*/  FMUL R10, R10, R13 ;  /* 0x0000000d0a0a7220 */ /* 0x002fca0000400000 */
[----:B------:R0:W-:Y:S04]  /*10b0*/  STG.E desc[UR8][R4.64], R10 ;  /* 0x0000000a04007986 */ /* 0x0001e8000c101908 */
[----:B------:R-:W2:Y:S04]  /*10c0*/  LDG.E R11, desc[UR8][R6.64+0x4] ;  /* 0x00000408060b7981 */ /* 0x000ea8000c1e1900 */
[----:B------:R-:W3:Y:S04]  /*10d0*/  LDG.E R15, desc[UR8][R6.64+0x8] ;  /* 0x00000808060f7981 */ /* 0x000ee8000c1e1900 */
[----:B------:R-:W4:Y:S01]  /*10e0*/  LDG.E R17, desc[UR8][R6.64+0xc] ;  /* 0x00000c0806117981 */ /* 0x000f22000c1e1900 */
[----:B------:R-:W-:Y:S01]  /*10f0*/  FADD R3, R3, R10 ;  /* 0x0000000a03037221 */ /* 0x000fe20000000000 */
[----:B------:R-:W-:Y:S01]  /*1100*/  UIADD3 UR4, UPT, UPT, UR4, 0x4, URZ ;  /* 0x0000000404047890 */ /* 0x000fe2000fffe0ff */
[--C-:B--2---:R-:W-:Y:S01]  /*1110*/  FADD R12, R11, -R0.reuse ;  /* 0x800000000b0c7221 */ /* 0x104fe20000000000 */
[----:B---3--:R-:W-:-:S03]  /*1120*/  FADD R14, R15, -R0 ;  /* 0x800000000f0e7221 */ /* 0x008fc60000000000 */
[-C--:B------:R-:W-:Y:S01]  /*1130*/  FFMA.SAT R11, R12, R9.reuse, 0.5 ;  /* 0x3f0000000c0b7423 */ /* 0x080fe20000002009 */
[----:B----4-:R-:W-:Y:S01]  /*1140*/  FADD R16, R17, -R0 ;  /* 0x8000000011107221 */ /* 0x010fe20000000000 */
[-C--:B------:R-:W-:Y:S02]  /*1150*/  FFMA.SAT R15, R14, R9.reuse, 0.5 ;  /* 0x3f0000000e0f7423 */ /* 0x080fe40000002009 */
[-C--:B------:R-:W-:Y:S01]  /*1160*/  FFMA.RM R11, R11, R8.reuse, 12582913 ;  /* 0x4b4000010b0b7423 */ /* 0x080fe20000004008 */
[----:B------:R-:W-:Y:S01]  /*1170*/  FFMA.SAT R9, R16, R9, 0.5 ;  /* 0x3f00000010097423 */ /* 0x000fe20000002009 */
[-C--:B------:R-:W-:Y:S02]  /*1180*/  FFMA.RM R15, R15, R8.reuse, 12582913 ;  /* 0x4b4000010f0f7423 */ /* 0x080fe40000004008 */
[C---:B------:R-:W-:Y:S01]  /*1190*/  FADD R13, R11.reuse, -12583039 ;  /* 0xcb40007f0b0d7421 */ /* 0x040fe20000000000 */
[----:B------:R-:W-:Y:S01]  /*11a0*/  SHF.L.U32 R11, R11, 0x17, RZ ;  /* 0x000000170b0b7819 */ /* 0x000fe200000006ff */
[----:B------:R-:W-:Y:S01]  /*11b0*/  FFMA.RM R9, R9, R8, 12582913 ;  /* 0x4b40000109097423 */ /* 0x000fe20000004008 */
[C---:B0-----:R-:W-:Y:S01]  /*11c0*/  FADD R5, R15.reuse, -12583039 ;  /* 0xcb40007f0f057421 */ /* 0x041fe20000000000 */
[----:B------:R-:W-:Y:S01]  /*11d0*/  FFMA R13, R12, 1.4426950216293334961, -R13 ;  /* 0x3fb8aa3b0c0d7823 */ /* 0x000fe2000000080d */
[----:B------:R-:W-:Y:S01]  /*11e0*/  SHF.L.U32 R15, R15, 0x17, RZ ;  /* 0x000000170f0f7819 */ /* 0x000fe200000006ff */
[C---:B------:R-:W-:Y:S01]  /*11f0*/  FADD R17, R9.reuse, -12583039 ;  /* 0xcb40007f09117421 */ /* 0x040fe20000000000 */
[----:B------:R-:W-:Y:S01]  /*1200*/  FFMA R5, R14, 1.4426950216293334961, -R5 ;  /* 0x3fb8aa3b0e057823 */ /* 0x000fe20000000805 */
[----:B------:R-:W-:Y:S01]  /*1210*/  FFMA R13, R12, 1.925963033500011079e-08, R13 ;  /* 0x32a570600c0d7823 */ /* 0x000fe2000000000d */
[----:B------:R-:W-:Y:S01]  /*1220*/  SHF.L.U32 R9, R9, 0x17, RZ ;  /* 0x0000001709097819 */ /* 0x000fe200000006ff */
[----:B------:R-:W-:Y:S01]  /*1230*/  FFMA R17, R16, 1.4426950216293334961, -R17 ;  /* 0x3fb8aa3b10117823 */ /* 0x000fe20000000811 */
[----:B------:R-:W-:Y:S01]  /*1240*/  FFMA R5, R14, 1.925963033500011079e-08, R5 ;  /* 0x32a570600e057823 */ /* 0x000fe20000000005 */
[----:B------:R-:W0:Y:S02]  /*1250*/  MUFU.EX2 R4, R13 ;  /* 0x0000000d00047308 */ /* 0x000e240000000800 */
[----:B------:R-:W-:-:S06]  /*1260*/  FFMA R17, R16, 1.925963033500011079e-08, R17 ;  /* 0x32a5706010117823 */ /* 0x000fcc0000000011 */
[----:B------:R-:W1:Y:S08]  /*1270*/  MUFU.EX2 R8, R5 ;  /* 0x0000000500087308 */ /* 0x000e700000000800 */
[----:B------:R-:W2:Y:S01]  /*1280*/  MUFU.EX2 R12, R17 ;  /* 0x00000011000c7308 */ /* 0x000ea20000000800 */
[----:B0-----:R-:W-:-:S04]  /*1290*/  FMUL R4, R11, R4 ;  /* 0x000000040b047220 */ /* 0x001fc80000400000 */
[----:B------:R-:W-:Y:S01]  /*12a0*/  FADD R3, R3, R4 ;  /* 0x0000000403037221 */ /* 0x000fe20000000000 */
[----:B------:R0:W-:Y:S01]  /*12b0*/  STG.E desc[UR8][R6.64+0x4], R4 ;  /* 0x0000040406007986 */ /* 0x0001e2000c101908 */
[----:B-1----:R-:W-:-:S04]  /*12c0*/  FMUL R8, R15, R8 ;  /* 0x000000080f087220 */ /* 0x002fc80000400000 */
[----:B------:R-:W-:Y:S01]  /*12d0*/  FADD R3, R3, R8 ;  /* 0x0000000803037221 */ /* 0x000fe20000000000 */
[----:B------:R0:W-:Y:S01]  /*12e0*/  STG.E desc[UR8][R6.64+0x8], R8 ;  /* 0x0000080806007986 */ /* 0x0001e2000c101908 */
[----:B--2---:R-:W-:-:S04]  /*12f0*/  FMUL R9, R9, R12 ;  /* 0x0000000c09097220 */ /* 0x004fc80000400000 */
[----:B------:R-:W-:Y:S01]  /*1300*/  FADD R3, R3, R9 ;  /* 0x0000000903037221 */ /* 0x000fe20000000000 */
[----:B------:R0:W-:Y:S06]  /*1310*/  STG.E desc[UR8][R6.64+0xc], R9 ;  /* 0x00000c0906007986 */ /* 0x0001ec000c101908 */
.L_x_25:
[----:B------:R-:W-:Y:S05]  /*1320*/  BRA.U !UP1, `(.L_x_22) ;  /* 0x0000000109e47547 */ /* 0x000fea000b800000 */
[----:B------:R-:W-:Y:S02]  /*1330*/  UISETP.NE.AND UP0, UPT, UR7, 0x1, UPT ;  /* 0x000000010700788c */ /* 0x000fe4000bf05270 */
[----:B------:R-:W-:-:S04]  /*1340*/  ULOP3.LUT UR5, UR5, 0x1, URZ, 0xc0, !UPT ;  /* 0x0000000105057892 */ /* 0x000fc8000f8ec0ff */
[----:B------:R-:W-:-:S03]  /*1350*/  UISETP.NE.U32.AND UP1, UPT, UR5, 0x1, UPT ;  /* 0x000000010500788c */ /* 0x000fc6000bf25070 */
[----:B------:R-:W-:Y:S08]  /*1360*/  BRA.U !UP0, `(.L_x_26) ;  /* 0x00000001088c7547 */ /* 0x000ff0000b800000 */
[----:B0-2---:R-:W0:Y:S01]  /*1370*/  LDC.64 R4, c[0x0][0x380] ;  /* 0x0000e000ff047b82 */ /* 0x005e220000000a00 */
        /* <DEDUP_REMOVED lines=11> */
[C---:B------:R-:W-:Y:S01]  /*1430*/  FADD R11, R9.reuse, -12583039 ;  /* 0xcb40007f090b7421 */ /* 0x040fe20000000000 */
[----:B------:R-:W-:-:S03]  /*1440*/  SHF.L.U32 R9, R9, 0x17, RZ ;  /* 0x0000001709097819 */ /* 0x000fc600000006ff */
[----:B------:R-:W-:-:S04]  /*1450*/  FFMA R11, R8, 1.4426950216293334961, -R11 ;  /* 0x3fb8aa3b080b7823 */ /* 0x000fc8000000080b */
[----:B------:R-:W-:-:S04]  /*1460*/  FFMA R11, R8, 1.925963033500011079e-08, R11 ;  /* 0x32a57060080b7823 */ /* 0x000fc8000000000b */
[----:B------:R-:W1:Y:S01]  /*1470*/  MUFU.EX2 R8, R11 ;  /* 0x0000000b00087308 */ /* 0x000e620000000800 */
[----:B0-----:R-:W-:-:S04]  /*1480*/  LEA R6, P0, R12, R6, 0x2 ;  /* 0x000000060c067211 */ /* 0x001fc800078010ff */
[----:B------:R-:W-:Y:S01]  /*1490*/  LEA.HI.X R7, R12, R7, R14, 0x2, P0 ;  /* 0x000000070c077211 */ /* 0x000fe200000f140e */
[----:B-1----:R-:W-:-:S05]  /*14a0*/  FMUL R8, R9, R8 ;  /* 0x0000000809087220 */ /* 0x002fca0000400000 */
[----:B------:R1:W-:Y:S04]  /*14b0*/  STG.E desc[UR8][R4.64], R8 ;  /* 0x0000000804007986 */ /* 0x0003e8000c101908 */
[----:B------:R-:W2:Y:S01]  /*14c0*/  LDG.E R9, desc[UR8][R6.64+0x4] ;  /* 0x0000040806097981 */ /* 0x000ea2000c1e1900 */
[----:B------:R-:W-:Y:S01]  /*14d0*/  FADD R3, R3, R8 ;  /* 0x0000000803037221 */ /* 0x000fe20000000000 */
[----:B------:R-:W-:Y:S01]  /*14e0*/  UIADD3 UR4, UPT, UPT, UR4, 0x2, URZ ;  /* 0x0000000204047890 */ /* 0x000fe2000fffe0ff */
[----:B--2---:R-:W-:-:S04]  /*14f0*/  FADD R9, R9, -R0 ;  /* 0x8000000009097221 */ /* 0x004fc80000000000 */
[----:B------:R-:W-:-:S04]  /*1500*/  FFMA.SAT R10, R9, R10, 0.5 ;  /* 0x3f000000090a7423 */ /* 0x000fc8000000200a */
[----:B------:R-:W-:-:S04]  /*1510*/  FFMA.RM R10, R10, R13, 12582913 ;  /* 0x4b4000010a0a7423 */ /* 0x000fc8000000400d */
[C---:B------:R-:W-:Y:S01]  /*1520*/  FADD R12, R10.reuse, -12583039 ;  /* 0xcb40007f0a0c7421 */ /* 0x040fe20000000000 */
[----:B------:R-:W-:-:S03]  /*1530*/  SHF.L.U32 R10, R10, 0x17, RZ ;  /* 0x000000170a0a7819 */ /* 0x000fc600000006ff */
[----:B------:R-:W-:-:S04]  /*1540*/  FFMA R12, R9, 1.4426950216293334961, -R12 ;  /* 0x3fb8aa3b090c7823 */ /* 0x000fc8000000080c */
[----:B------:R-:W-:-:S04]  /*1550*/  FFMA R12, R9, 1.925963033500011079e-08, R12 ;  /* 0x32a57060090c7823 */ /* 0x000fc8000000000c */
[----:B------:R-:W0:Y:S02]  /*1560*/  MUFU.EX2 R9, R12 ;  /* 0x0000000c00097308 */ /* 0x000e240000000800 */
[----:B0-----:R-:W-:-:S04]  /*1570*/  FMUL R9, R10, R9 ;  /* 0x000000090a097220 */ /* 0x001fc80000400000 */
[----:B------:R-:W-:Y:S01]  /*1580*/  FADD R3, R3, R9 ;  /* 0x0000000903037221 */ /* 0x000fe20000000000 */
[----:B------:R1:W-:Y:S06]  /*1590*/  STG.E desc[UR8][R6.64+0x4], R9 ;  /* 0x0000040906007986 */ /* 0x0003ec000c101908 */
.L_x_26:
[----:B------:R-:W-:Y:S05]  /*15a0*/  BRA.U UP1, `(.L_x_22) ;  /* 0x0000000101447547 */ /* 0x000fea000b800000 */
[----:B012---:R-:W0:Y:S01]  /*15b0*/  LDC.64 R4, c[0x0][0x380] ;  /* 0x0000e000ff047b82 */ /* 0x007e220000000a00 */
[----:B------:R-:W-:-:S05]  /*15c0*/  IADD3 R7, PT, PT, R2, UR4, RZ ;  /* 0x0000000402077c10 */ /* 0x000fca000fffe0ff */
[----:B0-----:R-:W-:-:S05]  /*15d0*/  IMAD.WIDE.U32 R4, R7, 0x4, R4 ;  /* 0x0000000407047825 */ /* 0x001fca00078e0004 */
[----:B------:R-:W2:Y:S01]  /*15e0*/  LDG.E R7, desc[UR8][R4.64] ;  /* 0x0000000804077981 */ /* 0x000ea2000c1e1900 */
[----:B------:R-:W-:Y:S01]  /*15f0*/  HFMA2 R6, -RZ, RZ, 0.96630859375, -0.0022525787353515625 ;  /* 0x3bbb989dff067431 */ /* 0x000fe200000001ff */
[----:B------:R-:W-:Y:S01]  /*1600*/  MOV R9, 0x437c0000 ;  /* 0x437c000000097802 */ /* 0x000fe20000000f00 */
[----:B--2--5:R-:W-:-:S04]  /*1610*/  FADD R7, R7, -R0 ;  /* 0x8000000007077221 */ /* 0x024fc80000000000 */
        /* <DEDUP_REMOVED lines=10> */
.L_x_22:
[----:B01----:R-:W0:Y:S02]  /*16c0*/  LDC R6, c[0x0][0x38c] ;  /* 0x0000e300ff067b82 */ /* 0x003e240000000800 */
[----:B0-----:R-:W-:-:S13]  /*16d0*/  ISETP.GE.AND P0, PT, R6, 0x1, PT ;  /* 0x000000010600780c */ /* 0x001fda0003f06270 */
[----:B------:R-:W-:Y:S05]  /*16e0*/  @!P0 EXIT ;  /* 0x000000000000894d */ /* 0x000fea0003800000 */
[C---:B------:R-:W-:Y:S01]  /*16f0*/  ISETP.GE.U32.AND P0, PT, R6.reuse, 0x10, PT ;  /* 0x000000100600780c */ /* 0x040fe20003f06070 */
[----:B------:R-:W-:Y:S01]  /*1700*/  HFMA2 R7, -RZ, RZ, 0, 0 ;  /* 0x00000000ff077431 */ /* 0x000fe200000001ff */
[----:B------:R-:W-:-:S11]  /*1710*/  LOP3.LUT R8, R6, 0xf, RZ, 0xc0, !PT ;  /* 0x0000000f06087812 */ /* 0x000fd600078ec0ff */
[----:B------:R-:W-:Y:S05]  /*1720*/  @!P0 BRA `(.L_x_27) ;  /* 0x0000000c00b48947 */ /* 0x000fea0003800000 */
[----:B--23--:R-:W0:Y:S01]  /*1730*/  LDC.64 R4, c[0x0][0x380] ;  /* 0x0000e000ff047b82 */ /* 0x00ce220000000a00 */
[----:B------:R-:W-:-:S04]  /*1740*/  LOP3.LUT R7, R6, 0x7ffffff0, RZ, 0xc0, !PT ;  /* 0x7ffffff006077812 */ /* 0x000fc800078ec0ff */
[----:B------:R-:W-:Y:S01]  /*1750*/  IADD3 R6, PT, PT, -R7, RZ, RZ ;  /* 0x000000ff07067210 */ /* 0x000fe20007ffe1ff */
[----:B0-----:R-:W-:-:S03]  /*1760*/  IMAD.WIDE.U32 R4, R2, 0x4, R4 ;  /* 0x0000000402047825 */ /* 0x001fc600078e0004 */
[----:B-----5:R-:W-:-:S04]  /*1770*/  IADD3 R0, P0, PT, R4, 0x20, RZ ;  /* 0x0000002004007810 */ /* 0x020fc80007f1e0ff */
[----:B------:R-:W-:-:S09]  /*1780*/  IADD3.X R11, PT, PT, RZ, R5, RZ, P0, !PT ;  /* 0x00000005ff0b7210 */ /* 0x000fd200007fe4ff */
.L_x_44:
[----:B0-----:R-:W-:Y:S02]  /*1790*/  MOV R4, R0 ;  /* 0x0000000000047202 */ /* 0x001fe40000000f00 */
[----:B------:R-:W-:-:S05]  /*17a0*/  MOV R5, R11 ;  /* 0x0000000b00057202 */ /* 0x000fca0000000f00 */
[----:B------:R-:W2:Y:S01]  /*17b0*/  LDG.E R0, desc[UR8][R4.64+-0x20] ;  /* 0xffffe00804007981 */ /* 0x000ea2000c1e1900 */
[----:B------:R-:W0:Y:S01]  /*17c0*/  MUFU.RCP R10, R3 ;  /* 0x00000003000a7308 */ /* 0x000e220000001000 */
[----:B------:R-:W-:-:S04]  /*17d0*/  IADD3 R6, PT, PT, R6, 0x10, RZ ;  /* 0x0000001006067810 */ /* 0x000fc80007ffe0ff */
[----:B------:R-:W-:Y:S01]  /*17e0*/  ISETP.NE.AND P2, PT, R6, RZ, PT ;  /* 0x000000ff0600720c */ /* 0x000fe20003f45270 */
[----:B0-----:R-:W-:-:S04]  /*17f0*/  FFMA R9, R10, -R3, 1 ;  /* 0x3f8000000a097423 */ /* 0x001fc80000000803 */
[----:B------:R-:W-:Y:S01]  /*1800*/  FFMA R9, R10, R9, R10 ;  /* 0x000000090a097223 */ /* 0x000fe2000000000a */
[----:B--2---:R-:W0:Y:S03]  /*1810*/  FCHK P0, R0, R3 ;  /* 0x0000000300007302 */ /* 0x004e260000000000 */
[----:B------:R-:W-:-:S04]  /*1820*/  FFMA R10, R0, R9, RZ ;  /* 0x00000009000a7223 */ /* 0x000fc800000000ff */
[----:B------:R-:W-:-:S04]  /*1830*/  FFMA R11, R10, -R3, R0 ;  /* 0x800000030a0b7223 */ /* 0x000fc80000000000 */
[----:B------:R-:W-:Y:S01]  /*1840*/  FFMA R9, R9, R11, R10 ;  /* 0x0000000b09097223 */ /* 0x000fe2000000000a */
[----:B0-----:R-:W-:Y:S06]  /*1850*/  @!P0 BRA `(.L_x_28) ;  /* 0x00000000000c8947 */ /* 0x001fec0003800000 */
[----:B------:R-:W-:-:S07]  /*1860*/  MOV R12, 0x1880 ;  /* 0x00001880000c7802 */ /* 0x000fce0000000f00 */
[----:B------:R-:W-:Y:S05]  /*1870*/  CALL.REL.NOINC `($__internal_0_$__cuda_sm3x_div_rn_noftz_f32_slowpath) ;  /* 0x0000001800e07944 */ /* 0x000fea0003c00000 */
[----:B------:R-:W-:-:S07]  /*1880*/  MOV R9, R0 ;  /* 0x0000000000097202 */ /* 0x000fce0000000f00 */
.L_x_28:
[----:B------:R-:W2:Y:S01]  /*1890*/  LDG.E R13, desc[UR8][R4.64+-0x1c] ;  /* 0xffffe408040d7981 */ /* 0x000ea2000c1e1900 */
[----:B------:R-:W0:Y:S01]  /*18a0*/  MUFU.RCP R0, R3 ;  /* 0x0000000300007308 */ /* 0x000e220000001000 */
[----:B------:R-:W-:-:S05]  /*18b0*/  FMNMX R9, R9, 1.0000000116860974231e-07, !PT ;  /* 0x33d6bf9509097809 */ /* 0x000fca0007800000 */
[----:B------:R1:W-:Y:S01]  /*18c0*/  STG.E desc[UR8][R4.64+-0x20], R9 ;  /* 0xffffe00904007986 */ /* 0x0003e2000c101908 */
[----:B0-----:R-:W-:-:S04]  /*18d0*/  FFMA R11, R0, -R3, 1 ;  /* 0x3f800000000b7423 */ /* 0x001fc80000000803 */
[----:B------:R-:W-:Y:S01]  /*18e0*/  FFMA R0, R0, R11, R0 ;  /* 0x0000000b00007223 */ /* 0x000fe20000000000 */
[----:B--2---:R-:W0:Y:S03]  /*18f0*/  FCHK P0, R13, R3 ;  /* 0x000000030d007302 */ /* 0x004e260000000000 */
[----:B------:R-:W-:-:S04]  /*1900*/  FFMA R10, R0, R13, RZ ;  /* 0x0000000d000a7223 */ /* 0x000fc800000000ff */
[----:B------:R-:W-:-:S04]  /*1910*/  FFMA R11, R10, -R3, R13 ;  /* 0x800000030a0b7223 */ /* 0x000fc8000000000d */
[----:B------:R-:W-:Y:S01]  /*1920*/  FFMA R0, R0, R11, R10 ;  /* 0x0000000b00007223 */ /* 0x000fe2000000000a */
[----:B01----:R-:W-:Y:S06]  /*1930*/  @!P0 BRA `(.L_x_29) ;  /* 0x00000000000c8947 */ /* 0x003fec0003800000 */
[----:B------:R-:W-:Y:S02]  /*1940*/  MOV R0, R13 ;  /* 0x0000000d00007202 */ /* 0x000fe40000000f00 */
[----:B------:R-:W-:-:S07]  /*1950*/  MOV R12, 0x1970 ;  /* 0x00001970000c7802 */ /* 0x000fce0000000f00 */
[----:B------:R-:W-:Y:S05]  /*1960*/  CALL.REL.NOINC `($__internal_0_$__cuda_sm3x_div_rn_noftz_f32_slowpath) ;  /* 0x0000001800a47944 */ /* 0x000fea0003c00000 */
.L_x_29:
        /* <DEDUP_REMOVED lines=14> */
.L_x_30:
        /* <DEDUP_REMOVED lines=14> */
.L_x_31:
        /* <DEDUP_REMOVED lines=14> */
.L_x_32:
        /* <DEDUP_REMOVED lines=14> */
.L_x_33:
        /* <DEDUP_REMOVED lines=14> */
.L_x_34:
        /* <DEDUP_REMOVED lines=14> */
.L_x_35:
        /* <DEDUP_REMOVED lines=14> */
.L_x_36:
        /* <DEDUP_REMOVED lines=14> */
.L_x_37:
        /* <DEDUP_REMOVED lines=14> */
.L_x_38:
        /* <DEDUP_REMOVED lines=14> */
.L_x_39:
        /* <DEDUP_REMOVED lines=14> */
.L_x_40:
        /* <DEDUP_REMOVED lines=14> */
.L_x_41:
        /* <DEDUP_REMOVED lines=14> */
.L_x_42:
        /* <DEDUP_REMOVED lines=14> */
.L_x_43:
[----:B------:R-:W-:Y:S02]  /*25b0*/  FMNMX R9, R0, 1.0000000116860974231e-07, !PT ;  /* 0x33d6bf9500097809 */ /* 0x000fe40007800000 */
[----:B------:R-:W-:-:S03]  /*25c0*/  IADD3 R0, P0, PT, R4, 0x40, RZ ;  /* 0x0000004004007810 */ /* 0x000fc60007f1e0ff */
[----:B------:R0:W-:Y:S01]  /*25d0*/  STG.E desc[UR8][R4.64+0x1c], R9 ;  /* 0x00001c0904007986 */ /* 0x0001e2000c101908 */
[----:B------:R-:W-:Y:S01]  /*25e0*/  IADD3.X R11, PT, PT, RZ, R5, RZ, P0, !PT ;  /* 0x00000005ff0b7210 */ /* 0x000fe200007fe4ff */
[----:B------:R-:W-:Y:S08]  /*25f0*/  @P2 BRA `(.L_x_44) ;  /* 0xfffffff000642947 */ /* 0x000ff0000383ffff */
.L_x_27:
[----:B------:R-:W-:-:S13]  /*2600*/  ISETP.NE.AND P0, PT, R8, RZ, PT ;  /* 0x000000ff0800720c */ /* 0x000fda0003f05270 */
[----:B------:R-:W-:Y:S05]  /*2610*/  @!P0 EXIT ;  /* 0x000000000000894d */ /* 0x000fea0003800000 */
[----:B------:R-:W1:Y:S01]  /*2620*/  LDCU UR4, c[0x0][0x38c] ;  /* 0x00007180ff0477ac */ /* 0x000e620008000800 */
[----:B------:R-:W-:Y:S01]  /*2630*/  ISETP.GE.U32.AND P0, PT, R8, 0x8, PT ;  /* 0x000000080800780c */ /* 0x000fe20003f06070 */
[----:B-1----:R-:W-:-:S12]  /*2640*/  ULOP3.LUT UR4, UR4, 0x7, URZ, 0xc0, !UPT ;  /* 0x0000000704047892 */ /* 0x002fd8000f8ec0ff */
[----:B------:R-:W-:Y:S05]  /*2650*/  @!P0 BRA `(.L_x_45) ;  /* 0x0000000400e48947 */ /* 0x000fea0003800000 */
[----:B0-2---:R-:W0:Y:S01]  /*2660*/  LDC.64 R8, c[0x0][0x380] ;  /* 0x0000e000ff087b82 */ /* 0x005e220000000a00 */
[----:B---3--:R-:W-:-:S05]  /*2670*/  IADD3 R5, PT, PT, R2, R7, RZ ;  /* 0x0000000702057210 */ /* 0x008fca0007ffe0ff */
[----:B0-----:R-:W-:-:S05]  /*2680*/  IMAD.WIDE.U32 R8, R5, 0x4, R8 ;  /* 0x0000000405087825 */ /* 0x001fca00078e0008 */
[----:B------:R-:W2:Y:S01]  /*2690*/  LDG.E R11, desc[UR8][R8.64] ;  /* 0x00000008080b7981 */ /* 0x000ea2000c1e1900 */
[----:B-----5:R-:W0:Y:S02]  /*26a0*/  MUFU.RCP R0, R3 ;  /* 0x0000000300007308 */ /* 0x020e240000001000 */
[----:B0-----:R-:W-:-:S04]  /*26b0*/  FFMA R5, R0, -R3, 1 ;  /* 0x3f80000000057423 */ /* 0x001fc80000000803 */
[----:B------:R-:W-:Y:S02]  /*26c0*/  FFMA R0, R0, R5, R0 ;  /* 0x0000000500007223 */ /* 0x000fe40000000000 */
[----:B--2---:R-:W0:Y:S02]  /*26d0*/  FCHK P0, R11, R3 ;  /* 0x000000030b007302 */ /* 0x004e240000000000 */
[----:B------:R-:W-:-:S04]  /*26e0*/  FFMA R4, R0, R11, RZ ;  /* 0x0000000b00047223 */ /* 0x000fc800000000ff */
[----:B------:R-:W-:-:S04]  /*26f0*/  FFMA R5, R4, -R3, R11 ;  /* 0x8000000304057223 */ /* 0x000fc8000000000b */
[----:B------:R-:W-:Y:S01]  /*2700*/  FFMA R0, R0, R5, R4 ;  /* 0x0000000500007223 */ /* 0x000fe20000000004 */
[----:B0-----:R-:W-:Y:S06]  /*2710*/  @!P0 BRA `(.L_x_46) ;  /* 0x00000000000c8947 */ /* 0x001fec0003800000 */
[----:B------:R-:W-:Y:S02]  /*2720*/  MOV R0, R11 ;  /* 0x0000000b00007202 */ /* 0x000fe40000000f00 */
[----:B------:R-:W-:-:S07]  /*2730*/  MOV R12, 0x2750 ;  /* 0x00002750000c7802 */ /* 0x000fce0000000f00 */
[----:B------:R-:W-:Y:S05]  /*2740*/  CALL.REL.NOINC `($__internal_0_$__cuda_sm3x_div_rn_noftz_f32_slowpath) ;  /* 0x0000000c002c7944 */ /* 0x000fea0003c00000 */
.L_x_46:
[----:B------:R-:W0:Y:S01]  /*2750*/  LDC.64 R12, c[0x0][0x380] ;  /* 0x0000e000ff0c7b82 */ /* 0x000e220000000a00 */
[----:B------:R-:W-:Y:S02]  /*2760*/  IADD3 R5, P0, PT, R2, R7, RZ ;  /* 0x0000000702057210 */ /* 0x000fe40007f1e0ff */
[----:B------:R-:W-:Y:S02]  /*2770*/  FMNMX R11, R0, 1.0000000116860974231e-07, !PT ;  /* 0x33d6bf95000b7809 */ /* 0x000fe40007800000 */
[----:B------:R-:W-:-:S03]  /*2780*/  IADD3.X R6, PT, PT, RZ, RZ, RZ, P0, !PT ;  /* 0x000000ffff067210 */ /* 0x000fc600007fe4ff */
[----:B------:R1:W-:Y:S01]  /*2790*/  STG.E desc[UR8][R8.64], R11 ;  /* 0x0000000b08007986 */ /* 0x0003e2000c101908 */
[----:B0-----:R-:W-:-:S04]  /*27a0*/  LEA R4, P0, R5, R12, 0x2 ;  /* 0x0000000c05047211 */ /* 0x001fc800078010ff */
[----:B------:R-:W-:-:S05]  /*27b0*/  LEA.HI.X R5, R5, R13, R6, 0x2, P0 ;  /* 0x0000000d05057211 */ /* 0x000fca00000f1406 */
[----:B------:R-:W2:Y:S01]  /*27c0*/  LDG.E R15, desc[UR8][R4.64+0x4] ;  /* 0x00000408040f7981 */ /* 0x000ea2000c1e1900 */
[----:B------:R-:W0:Y:S02]  /*27d0*/  MUFU.RCP R0, R3 ;  /* 0x0000000300007308 */ /* 0x000e240000001000 */
[----:B0-----:R-:W-:-:S04]  /*27e0*/  FFMA R13, R0, -R3, 1 ;  /* 0x3f800000000d7423 */ /* 0x001fc80000000803 */
[----:B------:R-:W-:Y:S02]  /*27f0*/  FFMA R0, R0, R13, R0 ;  /* 0x0000000d00007223 */ /* 0x000fe40000000000 */
[----:B--2---:R-:W0:Y:S02]  /*2800*/  FCHK P0, R15, R3 ;  /* 0x000000030f007302 */ /* 0x004e240000000000 */
[----:B------:R-:W-:-:S04]  /*2810*/  FFMA R6, R0, R15, RZ ;  /* 0x0000000f00067223 */ /* 0x000fc800000000ff */
[----:B------:R-:W-:-:S04]  /*2820*/  FFMA R13, R6, -R3, R15 ;  /* 0x80000003060d7223 */ /* 0x000fc8000000000f */
[----:B------:R-:W-:Y:S01]  /*2830*/  FFMA R0, R0, R13, R6 ;  /* 0x0000000d00007223 */ /* 0x000fe20000000006 */
[----:B01----:R-:W-:Y:S06]  /*2840*/  @!P0 BRA `(.L_x_47) ;  /* 0x00000000000c8947 */ /* 0x003fec0003800000 */
[----:B------:R-:W-:Y:S02]  /*2850*/  MOV R0, R15 ;  /* 0x0000000f00007202 */ /* 0x000fe40000000f00 */
[----:B------:R-:W-:-:S07]  /*2860*/  MOV R12, 0x2880 ;  /* 0x00002880000c7802 */ /* 0x000fce0000000f00 */
[----:B------:R-:W-:Y:S05]  /*2870*/  CALL.REL.NOINC `($__internal_0_$__cuda_sm3x_div_rn_noftz_f32_slowpath) ;  /* 0x0000000800e07944 */ /* 0x000fea0003c00000 */
.L_x_47:
        /* <DEDUP_REMOVED lines=14> */
.L_x_48:
        /* <DEDUP_REMOVED lines=14> */
.L_x_49:
        /* <DEDUP_REMOVED lines=14> */
.L_x_50:
        /* <DEDUP_REMOVED lines=14> */
.L_x_51:
        /* <DEDUP_REMOVED lines=14> */
.L_x_52:
        /* <DEDUP_REMOVED lines=14> */
.L_x_53:
[----:B------:R-:W-:Y:S02]  /*2dc0*/  FMNMX R9, R0, 1.0000000116860974231e-07, !PT ;  /* 0x33d6bf9500097809 */ /* 0x000fe40007800000 */
[----:B------:R-:W-:-:S03]  /*2dd0*/  IADD3 R7, PT, PT, R7, 0x8, RZ ;  /* 0x0000000807077810 */ /* 0x000fc60007ffe0ff */
[----:B------:R1:W-:Y:S04]  /*2de0*/  STG.E desc[UR8][R4.64+0x1c], R9 ;  /* 0x00001c0904007986 */ /* 0x0003e8000c101908 */
.L_x_45:
[----:B------:R-:W-:-:S13]  /*2df0*/  ISETP.NE.AND P0, PT, RZ, UR4, PT ;  /* 0x00000004ff007c0c */ /* 0x000fda000bf05270 */
[----:B------:R-:W-:Y:S05]  /*2e00*/  @!P0 EXIT ;  /* 0x000000000000894d */ /* 0x000fea0003800000 */
[----:B------:R-:W4:Y:S01]  /*2e10*/  LDCU UR5, c[0x0][0x38c] ;  /* 0x00007180ff0577ac */ /* 0x000f220008000800 */
[----:B------:R-:W-:Y:S02]  /*2e20*/  UISETP.GE.U32.AND UP0, UPT, UR4, 0x4, UPT ;  /* 0x000000040400788c */ /* 0x000fe4000bf06070 */
[----:B----4-:R-:W-:-:S07]  /*2e30*/  ULOP3.LUT UR5, UR5, 0x3, URZ, 0xc0, !UPT ;  /* 0x0000000305057892 */ /* 0x010fce000f8ec0ff */
[----:B------:R-:W-:Y:S05]  /*2e40*/  BRA.U !UP0, `(.L_x_54) ;  /* 0x0000000508047547 */ /* 0x000fea000b800000 */
[----:B012---:R-:W0:Y:S01]  /*2e50*/  LDC.64 R8, c[0x0][0x380] ;  /* 0x0000e000ff087b82 */ /* 0x007e220000000a00 */
        /* <DEDUP_REMOVED lines=14> */
.L_x_55:
        /* <DEDUP_REMOVED lines=19> */
.L_x_56:
        /* <DEDUP_REMOVED lines=14> */
.L_x_57:
        /* <DEDUP_REMOVED lines=14> */
.L_x_58:
[----:B------:R-:W-:Y:S02]  /*3230*/  FMNMX R9, R0, 1.0000000116860974231e-07, !PT ;  /* 0x33d6bf9500097809 */ /* 0x000fe40007800000 */
[----:B------:R-:W-:-:S03]  /*3240*/  IADD3 R7, PT, PT, R7, 0x4, RZ ;  /* 0x0000000407077810 */ /* 0x000fc60007ffe0ff */
[----:B------:R4:W-:Y:S04]  /*3250*/  STG.E desc[UR8][R4.64+0xc], R9 ;  /* 0x00000c0904007986 */ /* 0x0009e8000c101908 */
.L_x_54:
[----:B------:R-:W-:-:S13]  /*3260*/  ISETP.NE.AND P0, PT, RZ, UR5, PT ;  /* 0x00000005ff007c0c */ /* 0x000fda000bf05270 */
[----:B------:R-:W-:Y:S05]  /*3270*/  @!P0 EXIT ;  /* 0x000000000000894d */ /* 0x000fea0003800000 */
[----:B01234-:R-:W0:Y:S01]  /*3280*/  LDC.64 R4, c[0x0][0x380] ;  /* 0x0000e000ff047b82 */ /* 0x01fe220000000a00 */
[----:B------:R-:W-:Y:S01]  /*3290*/  IADD3 R7, PT, PT, R2, R7, RZ ;  /* 0x0000000702077210 */ /* 0x000fe20007ffe0ff */
[----:B------:R-:W-:-:S04]  /*32a0*/  UIADD3 UR4, UPT, UPT, -UR5, URZ, URZ ;  /* 0x000000ff05047290 */ /* 0x000fc8000fffe1ff */
[----:B0-----:R-:W-:-:S08]  /*32b0*/  IMAD.WIDE.U32 R4, R7, 0x4, R4 ;  /* 0x0000000407047825 */ /* 0x001fd000078e0004 */
.L_x_60:
[----:B------:R-:W2:Y:S01]  /*32c0*/  LDG.E R9, desc[UR8][R4.64] ;  /* 0x0000000804097981 */ /* 0x000ea2000c1e1900 */
[----:B-----5:R-:W0:Y:S01]  /*32d0*/  MUFU.RCP R0, R3 ;  /* 0x0000000300007308 */ /* 0x020e220000001000 */
[----:B------:R-:W-:-:S04]  /*32e0*/  UIADD3 UR4, UPT, UPT, UR4, 0x1, URZ ;  /* 0x0000000104047890 */ /* 0x000fc8000fffe0ff */
[----:B------:R-:W-:Y:S01]  /*32f0*/  UISETP.NE.AND UP0, UPT, UR4, URZ, UPT ;  /* 0x000000ff0400728c */ /* 0x000fe2000bf05270 */
[----:B0-----:R-:W-:-:S04]  /*3300*/  FFMA R7, R0, -R3, 1 ;  /* 0x3f80000000077423 */ /* 0x001fc80000000803 */
[----:B------:R-:W-:Y:S01]  /*3310*/  FFMA R0, R0, R7, R0 ;  /* 0x0000000700007223 */ /* 0x000fe20000000000 */
[----:B--2---:R-:W0:Y:S03]  /*3320*/  FCHK P0, R9, R3 ;  /* 0x0000000309007302 */ /* 0x004e260000000000 */
[----:B------:R-:W-:-:S04]  /*3330*/  FFMA R2, R0, R9, RZ ;  /* 0x0000000900027223 */ /* 0x000fc800000000ff */
[----:B------:R-:W-:-:S04]  /*3340*/  FFMA R7, R2, -R3, R9 ;  /* 0x8000000302077223 */ /* 0x000fc80000000009 */
[----:B------:R-:W-:Y:S01]  /*3350*/  FFMA R0, R0, R7, R2 ;  /* 0x0000000700007223 */ /* 0x000fe20000000002 */
[----:B0-----:R-:W-:Y:S06]  /*3360*/  @!P0 BRA `(.L_x_59) ;  /* 0x00000000000c8947 */ /* 0x001fec0003800000 */
[----:B------:R-:W-:Y:S02]  /*3370*/  MOV R0, R9 ;  /* 0x0000000900007202 */ /* 0x000fe40000000f00 */
[----:B------:R-:W-:-:S07]  /*3380*/  MOV R12, 0x33a0 ;  /* 0x000033a0000c7802 */ /* 0x000fce0000000f00 */
[----:B------:R-:W-:Y:S05]  /*3390*/  CALL.REL.NOINC `($__internal_0_$__cuda_sm3x_div_rn_noftz_f32_slowpath) ;  /* 0x0000000000187944 */ /* 0x000fea0003c00000 */
.L_x_59:
[----:B------:R-:W-:-:S05]  /*33a0*/  FMNMX R7, R0, 1.0000000116860974231e-07, !PT ;  /* 0x33d6bf9500077809 */ /* 0x000fca0007800000 */
[----:B------:R0:W-:Y:S02]  /*33b0*/  STG.E desc[UR8][R4.64], R7 ;  /* 0x0000000704007986 */ /* 0x0001e4000c101908 */
[----:B0-----:R-:W-:-:S04]  /*33c0*/  IADD3 R4, P0, PT, R4, 0x4, RZ ;  /* 0x0000000404047810 */ /* 0x001fc80007f1e0ff */
[----:B------:R-:W-:Y:S01]  /*33d0*/  IADD3.X R5, PT, PT, RZ, R5, RZ, P0, !PT ;  /* 0x00000005ff057210 */ /* 0x000fe200007fe4ff */
[----:B------:R-:W-:Y:S08]  /*33e0*/  BRA.U UP0, `(.L_x_60) ;  /* 0xfffffffd00b47547 */ /* 0x000ff0000b83ffff */
[----:B------:R-:W-:Y:S05]  /*33f0*/  EXIT ;  /* 0x000000000000794d */ /* 0x000fea0003800000 */
        .weak           $__internal_0_$__cuda_sm3x_div_rn_noftz_f32_slowpath
        .type           $__internal_0_$__cuda_sm3x_div_rn_noftz_f32_slowpath,@function
        .size           $__internal_0_$__cuda_sm3x_div_rn_noftz_f32_slowpath,(.L_x_89 - $__internal_0_$__cuda_sm3x_div_rn_noftz_f32_slowpath)
$__internal_0_$__cuda_sm3x_div_rn_noftz_f32_slowpath:
[----:B------:R-:W-:Y:S02]  /*3400*/  SHF.R.U32.HI R11, RZ, 0x17, R3 ;  /* 0x00000017ff0b7819 */ /* 0x000fe40000011603 */
[----:B------:R-:W-:Y:S02]  /*3410*/  SHF.R.U32.HI R14, RZ, 0x17, R0 ;  /* 0x00000017ff0e7819 */ /* 0x000fe40000011600 */
[----:B------:R-:W-:Y:S02]  /*3420*/  LOP3.LUT R11, R11, 0xff, RZ, 0xc0, !PT ;  /* 0x000000ff0b0b7812 */ /* 0x000fe400078ec0ff */
[----:B------:R-:W-:Y:S02]  /*3430*/  LOP3.LUT R14, R14, 0xff, RZ, 0xc0, !PT ;  /* 0x000000ff0e0e7812 */ /* 0x000fe400078ec0ff */
[----:B------:R-:W-:Y:S02]  /*3440*/  IADD3 R16, PT, PT, R11, -0x1, RZ ;  /* 0xffffffff0b107810 */ /* 0x000fe40007ffe0ff */
[----:B------:R-:W-:-:S02]  /*3450*/  IADD3 R15, PT, PT, R14, -0x1, RZ ;  /* 0xffffffff0e0f7810 */ /* 0x000fc40007ffe0ff */
[----:B------:R-:W-:Y:S02]  /*3460*/  ISETP.GT.U32.AND P0, PT, R16, 0xfd, PT ;  /* 0x000000fd1000780c */ /* 0x000fe40003f04070 */
[----:B------:R-:W-:Y:S02]  /*3470*/  MOV R13, R3 ;  /* 0x00000003000d7202 */ /* 0x000fe40000000f00 */
[----:B------:R-:W-:-:S13]  /*3480*/  ISETP.GT.U32.OR P0, PT, R15, 0xfd, P0 ;  /* 0x000000fd0f00780c */ /* 0x000fda0000704470 */
[----:B------:R-:W-:Y:S01]  /*3490*/  @!P0 MOV R10, RZ ;  /* 0x000000ff000a8202 */ /* 0x000fe20000000f00 */
[----:B------:R-:W-:Y:S06]  /*34a0*/  @!P0 BRA `(.L_x_61) ;  /* 0x00000000005c8947 */ /* 0x000fec0003800000 */
[----:B------:R-:W-:Y:S02]  /*34b0*/  FSETP.GTU.FTZ.AND P0, PT, |R0|, +INF , PT ;  /* 0x7f8000000000780b */ /* 0x000fe40003f1c200 */
[----:B------:R-:W-:-:S04]  /*34c0*/  FSETP.GTU.FTZ.AND P1, PT, |R3|, +INF , PT ;  /* 0x7f8000000300780b */ /* 0x000fc80003f3c200 */
[----:B------:R-:W-:-:S13]  /*34d0*/  PLOP3.LUT P0, PT, P0, P1, PT, 0xf8, 0x8f ;  /* 0x00000000008f781c */ /* 0x000fda0000703f70 */
[----:B------:R-:W-:Y:S05]  /*34e0*/  @P0 BRA `(.L_x_62) ;  /* 0x0000000400440947 */ /* 0x000fea0003800000 */
[----:B------:R-:W-:-:S13]  /*34f0*/  LOP3.LUT P0, RZ, R13, 0x7fffffff, R0, 0xc8, !PT ;  /* 0x7fffffff0dff7812 */ /* 0x000fda000780c800 */
[----:B------:R-:W-:Y:S05]  /*3500*/  @!P0 BRA `(.L_x_63) ;  /* 0x0000000400348947 */ /* 0x000fea0003800000 */
[C---:B------:R-:W-:Y:S02]  /*3510*/  FSETP.NEU.FTZ.AND P3, PT, |R0|.reuse, +INF , PT ;  /* 0x7f8000000000780b */ /* 0x040fe40003f7d200 */
[----:B------:R-:W-:Y:S02]  /*3520*/  FSETP.NEU.FTZ.AND P1, PT, |R3|, +INF , PT ;  /* 0x7f8000000300780b */ /* 0x000fe40003f3d200 */
[----:B------:R-:W-:-:S11]  /*3530*/  FSETP.NEU.FTZ.AND P0, PT, |R0|, +INF , PT ;  /* 0x7f8000000000780b */ /* 0x000fd60003f1d200 */
[----:B------:R-:W-:Y:S05]  /*3540*/  @!P1 BRA !P3, `(.L_x_63) ;  /* 0x0000000400249947 */ /* 0x000fea0005800000 */
[----:B------:R-:W-:-:S04]  /*3550*/  LOP3.LUT P3, RZ, R0, 0x7fffffff, RZ, 0xc0, !PT ;  /* 0x7fffffff00ff7812 */ /* 0x000fc8000786c0ff */
[----:B------:R-:W-:-:S13]  /*3560*/  PLOP3.LUT P1, PT, P1, P3, PT, 0x2f, 0xf2 ;  /* 0x0000000000f2781c */ /* 0x000fda0000f26577 */
[----:B------:R-:W-:Y:S05]  /*3570*/  @P1 BRA `(.L_x_64) ;  /* 0x0000000400101947 */ /* 0x000fea0003800000 */
[----:B------:R-:W-:-:S04]  /*3580*/  LOP3.LUT P1, RZ, R13, 0x7fffffff, RZ, 0xc0, !PT ;  /* 0x7fffffff0dff7812 */ /* 0x000fc8000782c0ff */
[----:B------:R-:W-:-:S13]  /*3590*/  PLOP3.LUT P0, PT, P0, P1, PT, 0x2f, 0xf2 ;  /* 0x0000000000f2781c */ /* 0x000fda0000702577 */
[----:B------:R-:W-:Y:S05]  /*35a0*/  @P0 BRA `(.L_x_65) ;  /* 0x0000000000f80947 */ /* 0x000fea0003800000 */
[----:B------:R-:W-:Y:S02]  /*35b0*/  ISETP.GE.AND P0, PT, R15, RZ, PT ;  /* 0x000000ff0f00720c */ /* 0x000fe40003f06270 */
[----:B------:R-:W-:-:S11]  /*35c0*/  ISETP.GE.AND P1, PT, R16, RZ, PT ;  /* 0x000000ff1000720c */ /* 0x000fd60003f26270 */
[----:B------:R-:W-:Y:S01]  /*35d0*/  @P0 MOV R10, RZ ;  /* 0x000000ff000a0202 */ /* 0x000fe20000000f00 */
[----:B------:R-:W-:Y:S01]  /*35e0*/  @!P0 FFMA R0, R0, 1.84467440737095516160e+19, RZ ;  /* 0x5f80000000008823 */ /* 0x000fe200000000ff */
[----:B------:R-:W-:Y:S01]  /*35f0*/  @!P0 MOV R10, 0xffffffc0 ;  /* 0xffffffc0000a8802 */ /* 0x000fe20000000f00 */
[----:B------:R-:W-:-:S03]  /*3600*/  @!P1 FFMA R13, R3, 1.84467440737095516160e+19, RZ ;  /* 0x5f800000030d9823 */ /* 0x000fc600000000ff */
[----:B------:R-:W-:-:S07]  /*3610*/  @!P1 IADD3 R10, PT, PT, R10, 0x40, RZ ;  /* 0x000000400a0a9810 */ /* 0x000fce0007ffe0ff */
.L_x_61:
[----:B------:R-:W-:Y:S02]  /*3620*/  LEA R16, R11, 0xc0800000, 0x17 ;  /* 0xc08000000b107811 */ /* 0x000fe400078eb8ff */
[----:B------:R-:W-:Y:S02]  /*3630*/  IADD3 R14, PT, PT, R14, -0x7f, RZ ;  /* 0xffffff810e0e7810 */ /* 0x000fe40007ffe0ff */
[----:B------:R-:W-:-:S03]  /*3640*/  IADD3 R17, PT, PT, -R16, R13, RZ ;  /* 0x0000000d10117210 */ /* 0x000fc60007ffe1ff */
[C---:B------:R-:W-:Y:S01]  /*3650*/  IMAD R0, R14.reuse, -0x800000, R0 ;  /* 0xff8000000e007824 */ /* 0x040fe200078e0200 */
[----:B------:R0:W1:Y:S01]  /*3660*/  MUFU.RCP R16, R17 ;  /* 0x0000001100107308 */ /* 0x0000620000001000 */
[----:B------:R-:W-:Y:S01]  /*3670*/  FADD.FTZ R15, -R17, -RZ ;  /* 0x800000ff110f7221 */ /* 0x000fe20000010100 */
[----:B0-----:R-:W-:-:S04]  /*3680*/  IADD3 R17, PT, PT, R14, 0x7f, -R11 ;  /* 0x0000007f0e117810 */ /* 0x001fc80007ffe80b */
[----:B------:R-:W-:Y:S01]  /*3690*/  IADD3 R17, PT, PT, R17, R10, RZ ;  /* 0x0000000a11117210 */ /* 0x000fe20007ffe0ff */
[----:B-1----:R-:W-:-:S04]  /*36a0*/  FFMA R13, R16, R15, 1 ;  /* 0x3f800000100d7423 */ /* 0x002fc8000000000f */
[----:B------:R-:W-:-:S04]  /*36b0*/  FFMA R13, R16, R13, R16 ;  /* 0x0000000d100d7223 */ /* 0x000fc80000000010 */
[----:B------:R-:W-:-:S04]  /*36c0*/  FFMA R16, R0, R13, RZ ;  /* 0x0000000d00107223 */ /* 0x000fc800000000ff */
[----:B------:R-:W-:-:S04]  /*36d0*/  FFMA R18, R15, R16, R0 ;  /* 0x000000100f127223 */ /* 0x000fc80000000000 */
[----:B------:R-:W-:-:S04]  /*36e0*/  FFMA R16, R13, R18, R16 ;  /* 0x000000120d107223 */ /* 0x000fc80000000010 */
[----:B------:R-:W-:-:S04]  /*36f0*/  FFMA R15, R15, R16, R0 ;  /* 0x000000100f0f7223 */ /* 0x000fc80000000000 */
[----:B------:R-:W-:-:S05]  /*3700*/  FFMA R0, R13, R15, R16 ;  /* 0x0000000f0d007223 */ /* 0x000fca0000000010 */
[----:B------:R-:W-:-:S04]  /*3710*/  SHF.R.U32.HI R11, RZ, 0x17, R0 ;  /* 0x00000017ff0b7819 */ /* 0x000fc80000011600 */
[----:B------:R-:W-:-:S04]  /*3720*/  LOP3.LUT R11, R11, 0xff, RZ, 0xc0, !PT ;  /* 0x000000ff0b0b7812 */ /* 0x000fc800078ec0ff */
[----:B------:R-:W-:-:S04]  /*3730*/  IADD3 R11, PT, PT, R11, R17, RZ ;  /* 0x000000110b0b7210 */ /* 0x000fc80007ffe0ff */
[----:B------:R-:W-:-:S04]  /*3740*/  IADD3 R10, PT, PT, R11, -0x1, RZ ;  /* 0xffffffff0b0a7810 */ /* 0x000fc80007ffe0ff */
[----:B------:R-:W-:-:S13]  /*3750*/  ISETP.GE.U32.AND P0, PT, R10, 0xfe, PT ;  /* 0x000000fe0a00780c */ /* 0x000fda0003f06070 */
[----:B------:R-:W-:Y:S05]  /*3760*/  @!P0 BRA `(.L_x_66) ;  /* 0x0000000000808947 */ /* 0x000fea0003800000 */
[----:B------:R-:W-:-:S13]  /*3770*/  ISETP.GT.AND P0, PT, R11, 0xfe, PT ;  /* 0x000000fe0b00780c */ /* 0x000fda0003f04270 */
[----:B------:R-:W-:Y:S05]  /*3780*/  @P0 BRA `(.L_x_67) ;  /* 0x00000000006c0947 */ /* 0x000fea0003800000 */
[----:B------:R-:W-:-:S13]  /*3790*/  ISETP.GE.AND P0, PT, R11, 0x1, PT ;  /* 0x000000010b00780c */ /* 0x000fda0003f06270 */
[----:B------:R-:W-:Y:S05]  /*37a0*/  @P0 BRA `(.L_x_68) ;  /* 0x0000000000980947 */ /* 0x000fea0003800000 */
[----:B------:R-:W-:Y:S02]  /*37b0*/  ISETP.GE.AND P0, PT, R11, -0x18, PT ;  /* 0xffffffe80b00780c */ /* 0x000fe40003f06270 */
[----:B------:R-:W-:-:S11]  /*37c0*/  LOP3.LUT R0, R0, 0x80000000, RZ, 0xc0, !PT ;  /* 0x8000000000007812 */ /* 0x000fd600078ec0ff */
[----:B------:R-:W-:Y:S05]  /*37d0*/  @!P0 BRA `(.L_x_68) ;  /* 0x00000000008c8947 */ /* 0x000fea0003800000 */
[-CC-:B------:R-:W-:Y:S01]  /*37e0*/  FFMA.RZ R10, R13, R15.reuse, R16.reuse ;  /* 0x0000000f0d0a7223 */ /* 0x180fe2000000c010 */
[C---:B------:R-:W-:Y:S02]  /*37f0*/  ISETP.NE.AND P3, PT, R11.reuse, RZ, PT ;  /* 0x000000ff0b00720c */ /* 0x040fe40003f65270 */
[----:B------:R-:W-:Y:S02]  /*3800*/  ISETP.NE.AND P1, PT, R11, RZ, PT ;  /* 0x000000ff0b00720c */ /* 0x000fe40003f25270 */
[----:B------:R-:W-:Y:S01]  /*3810*/  LOP3.LUT R14, R10, 0x7fffff, RZ, 0xc0, !PT ;  /* 0x007fffff0a0e7812 */ /* 0x000fe200078ec0ff */
[CCC-:B------:R-:W-:Y:S01]  /*3820*/  FFMA.RP R10, R13.reuse, R15.reuse, R16.reuse ;  /* 0x0000000f0d0a7223 */ /* 0x1c0fe20000008010 */
[----:B------:R-:W-:Y:S01]  /*3830*/  FFMA.RM R13, R13, R15, R16 ;  /* 0x0000000f0d0d7223 */ /* 0x000fe20000004010 */
[----:B------:R-:W-:Y:S02]  /*3840*/  IADD3 R15, PT, PT, R11, 0x20, RZ ;  /* 0x000000200b0f7810 */ /* 0x000fe40007ffe0ff */
[----:B------:R-:W-:-:S02]  /*3850*/  LOP3.LUT R14, R14, 0x800000, RZ, 0xfc, !PT ;  /* 0x008000000e0e7812 */ /* 0x000fc400078efcff */
[----:B------:R-:W-:Y:S02]  /*3860*/  IADD3 R11, PT, PT, -R11, RZ, RZ ;  /* 0x000000ff0b0b7210 */ /* 0x000fe40007ffe1ff */
[----:B------:R-:W-:Y:S02]  /*3870*/  SHF.L.U32 R15, R14, R15, RZ ;  /* 0x0000000f0e0f7219 */ /* 0x000fe400000006ff */
[----:B------:R-:W-:Y:S02]  /*3880*/  FSETP.NEU.FTZ.AND P0, PT, R10, R13, PT ;  /* 0x0000000d0a00720b */ /* 0x000fe40003f1d000 */
[----:B------:R-:W-:Y:S02]  /*3890*/  SEL R11, R11, RZ, P3 ;  /* 0x000000ff0b0b7207 */ /* 0x000fe40001800000 */
[----:B------:R-:W-:Y:S02]  /*38a0*/  ISETP.NE.AND P1, PT, R15, RZ, P1 ;  /* 0x000000ff0f00720c */ /* 0x000fe40000f25270 */
[----:B------:R-:W-:-:S02]  /*38b0*/  SHF.R.U32.HI R11, RZ, R11, R14 ;  /* 0x0000000bff0b7219 */ /* 0x000fc4000001160e */
[----:B------:R-:W-:Y:S02]  /*38c0*/  PLOP3.LUT P0, PT, P0, P1, PT, 0xf8, 0x8f ;  /* 0x00000000008f781c */ /* 0x000fe40000703f70 */
[----:B------:R-:W-:Y:S02]  /*38d0*/  SHF.R.U32.HI R13, RZ, 0x1, R11 ;  /* 0x00000001ff0d7819 */ /* 0x000fe4000001160b */
[----:B------:R-:W-:-:S04]  /*38e0*/  SEL R10, RZ, 0x1, !P0 ;  /* 0x00000001ff0a7807 */ /* 0x000fc80004000000 */
[----:B------:R-:W-:-:S04]  /*38f0*/  LOP3.LUT R10, R10, 0x1, R13, 0xf8, !PT ;  /* 0x000000010a0a7812 */ /* 0x000fc800078ef80d */
[----:B------:R-:W-:-:S04]  /*3900*/  LOP3.LUT R10, R10, R11, RZ, 0xc0, !PT ;  /* 0x0000000b0a0a7212 */ /* 0x000fc800078ec0ff */
[----:B------:R-:W-:-:S04]  /*3910*/  IADD3 R13, PT, PT, R13, R10, RZ ;  /* 0x0000000a0d0d7210 */ /* 0x000fc80007ffe0ff */
[----:B------:R-:W-:Y:S01]  /*3920*/  LOP3.LUT R0, R13, R0, RZ, 0xfc, !PT ;  /* 0x000000000d007212 */ /* 0x000fe200078efcff */
[----:B------:R-:W-:Y:S06]  /*3930*/  BRA `(.L_x_68) ;  /* 0x0000000000347947 */ /* 0x000fec0003800000 */
.L_x_67:
[----:B------:R-:W-:-:S04]  /*3940*/  LOP3.LUT R0, R0, 0x80000000, RZ, 0xc0, !PT ;  /* 0x8000000000007812 */ /* 0x000fc800078ec0ff */
[----:B------:R-:W-:Y:S01]  /*3950*/  LOP3.LUT R0, R0, 0x7f800000, RZ, 0xfc, !PT ;  /* 0x7f80000000007812 */ /* 0x000fe200078efcff */
[----:B------:R-:W-:Y:S06]  /*3960*/  BRA `(.L_x_68) ;  /* 0x0000000000287947 */ /* 0x000fec0003800000 */
.L_x_66:
[----:B------:R-:W-:Y:S01]  /*3970*/  LEA R0, R17, R0, 0x17 ;  /* 0x0000000011007211 */ /* 0x000fe200078eb8ff */
[----:B------:R-:W-:Y:S06]  /*3980*/  BRA `(.L_x_68) ;  /* 0x0000000000207947 */ /* 0x000fec0003800000 */
.L_x_65:
[----:B------:R-:W-:-:S04]  /*3990*/  LOP3.LUT R0, R13, 0x80000000, R0, 0x48, !PT ;  /* 0x800000000d007812 */ /* 0x000fc800078e4800 */
[----:B------:R-:W-:Y:S01]  /*39a0*/  LOP3.LUT R0, R0, 0x7f800000, RZ, 0xfc, !PT ;  /* 0x7f80000000007812 */ /* 0x000fe200078efcff */
[----:B------:R-:W-:Y:S06]  /*39b0*/  BRA `(.L_x_68) ;  /* 0x0000000000147947 */ /* 0x000fec0003800000 */
.L_x_64:
[----:B------:R-:W-:Y:S01]  /*39c0*/  LOP3.LUT R0, R13, 0x80000000, R0, 0x48, !PT ;  /* 0x800000000d007812 */ /* 0x000fe200078e4800 */
[----:B------:R-:W-:Y:S06]  /*39d0*/  BRA `(.L_x_68) ;  /* 0x00000000000c7947 */ /* 0x000fec0003800000 */
.L_x_63:
[----:B------:R-:W0:Y:S01]  /*39e0*/  MUFU.RSQ R0, -QNAN ;  /* 0xffc0000000007908 */ /* 0x000e220000001400 */
[----:B------:R-:W-:Y:S05]  /*39f0*/  BRA `(.L_x_68) ;  /* 0x0000000000047947 */ /* 0x000fea0003800000 */
.L_x_62:
[----:B------:R-:W-:-:S07]  /*3a00*/  FADD.FTZ R0, R0, R3 ;  /* 0x0000000300007221 */ /* 0x000fce0000010000 */
.L_x_68:
[----:B------:R-:W-:-:S04]  /*3a10*/  HFMA2 R13, -RZ, RZ, 0, 0 ;  /* 0x00000000ff0d7431 */ /* 0x000fc800000001ff */
[----:B0-----:R-:W-:Y:S05]  /*3a20*/  RET.REL.NODEC R12 `(_Z14softmax_kernelPfii) ;  /* 0xffffffc40c747950 */ /* 0x001fea0003c3ffff */
.L_x_69:
        /* <DEDUP_REMOVED lines=13> */
.L_x_89:


//--------------------- .text._Z15bias_add_kernelPfS_ii --------------------------
	.section	.text._Z15bias_add_kernelPfS_ii,"ax",@progbits
	.align	128
        .global         _Z15bias_add_kernelPfS_ii
        .type           _Z15bias_add_kernelPfS_ii,@function
        .size           _Z15bias_add_kernelPfS_ii,(.L_x_97 - _Z15bias_add_kernelPfS_ii)
        .other          _Z15bias_add_kernelPfS_ii,@"STO_CUDA_ENTRY STV_DEFAULT"
_Z15bias_add_kernelPfS_ii:
.text._Z15bias_add_kernelPfS_ii:
[----:B------:R-:W-:Y:S08]  /*0000*/  LDC R1, c[0x0][0x37c] ;  /* 0x0000df00ff017b82 */ /* 0x000ff00000000800 */
[----:B------:R-:W0:Y:S01]  /*0010*/  LDC R8, c[0x0][0x394] ;  /* 0x0000e500ff087b82 */ /* 0x000e220000000800 */
[----:B------:R-:W1:Y:S07]  /*0020*/  S2R R4, SR_TID.X ;  /* 0x0000000000047919 */ /* 0x000e6e0000002100 */
[----:B------:R-:W1:Y:S08]  /*0030*/  S2UR UR4, SR_CTAID.X ;  /* 0x00000000000479c3 */ /* 0x000e700000002500 */
[----:B------:R-:W1:Y:S01]  /*0040*/  LDC R7, c[0x0][0x360] ;  /* 0x0000d800ff077b82 */ /* 0x000e620000000800 */
[----:B0-----:R-:W-:-:S04]  /*0050*/  IABS R9, R8 ;  /* 0x0000000800097213 */ /* 0x001fc80000000000 */
[----:B------:R-:W0:Y:S01]  /*0060*/  I2F.RP R0, R9 ;  /* 0x0000000900007306 */ /* 0x000e220000209400 */
[----:B-1----:R-:W-:Y:S01]  /*0070*/  IMAD R7, R7, UR4, R4 ;  /* 0x0000000407077c24 */ /* 0x002fe2000f8e0204 */
[----:B------:R-:W1:Y:S06]  /*0080*/  LDCU UR4, c[0x0][0x390] ;  /* 0x00007200ff0477ac */ /* 0x000e6c0008000800 */
[----:B0-----:R-:W0:Y:S02]  /*0090*/  MUFU.RCP R0, R0 ;  /* 0x0000000000007308 */ /* 0x001e240000001000 */
[----:B0-----:R-:W-:Y:S01]  /*00a0*/  VIADD R2, R0, 0xffffffe ;  /* 0x0ffffffe00027836 */ /* 0x001fe20000000000 */
[----:B------:R-:W-:-:S05]  /*00b0*/  IABS R0, R7 ;  /* 0x0000000700007213 */ /* 0x000fca0000000000 */
[----:B------:R0:W2:Y:S02]  /*00c0*/  F2I.FTZ.U32.TRUNC.NTZ R3, R2 ;  /* 0x0000000200037305 */ /* 0x0000a4000021f000 */
[----:B0-----:R-:W-:Y:S02]  /*00d0*/  IMAD.MOV.U32 R2, RZ, RZ, RZ ;  /* 0x000000ffff027224 */ /* 0x001fe400078e00ff */
[----:B--2---:R-:W-:-:S04]  /*00e0*/  IMAD.MOV R6, RZ, RZ, -R3 ;  /* 0x000000ffff067224 */ /* 0x004fc800078e0a03 */
[----:B------:R-:W-:Y:S01]  /*00f0*/  IMAD R5, R6, R9, RZ ;  /* 0x0000000906057224 */ /* 0x000fe200078e02ff */
[----:B------:R-:W-:-:S03]  /*0100*/  LOP3.LUT R6, RZ, R8, RZ, 0x33, !PT ;  /* 0x00000008ff067212 */ /* 0x000fc600078e33ff */
[----:B------:R-:W-:Y:S01]  /*0110*/  IMAD.HI.U32 R3, R3, R5, R2 ;  /* 0x0000000503037227 */ /* 0x000fe200078e0002 */
[----:B------:R-:W-:-:S04]  /*0120*/  LOP3.LUT R2, R7, R8, RZ, 0x3c, !PT ;  /* 0x0000000807027212 */ /* 0x000fc800078e3cff */
[----:B------:R-:W-:Y:S01]  /*0130*/  ISETP.GE.AND P0, PT, R2, RZ, PT ;  /* 0x000000ff0200720c */ /* 0x000fe20003f06270 */
[----:B------:R-:W-:-:S05]  /*0140*/  IMAD.HI.U32 R3, R3, R0, RZ ;  /* 0x0000000003037227 */ /* 0x000fca00078e00ff */
[----:B------:R-:W-:-:S05]  /*0150*/  IADD3 R4, PT, PT, -R3, RZ, RZ ;  /* 0x000000ff03047210 */ /* 0x000fca0007ffe1ff */
[----:B------:R-:W-:-:S05]  /*0160*/  IMAD R0, R9, R4, R0 ;  /* 0x0000000409007224 */ /* 0x000fca00078e0200 */
[----:B------:R-:W-:-:S13]  /*0170*/  ISETP.GT.U32.AND P2, PT, R9, R0, PT ;  /* 0x000000000900720c */ /* 0x000fda0003f44070 */
[----:B------:R-:W-:Y:S02]  /*0180*/  @!P2 IMAD.IADD R0, R0, 0x1, -R9 ;  /* 0x000000010000a824 */ /* 0x000fe400078e0a09 */
[----:B------:R-:W-:-:S03]  /*0190*/  @!P2 VIADD R3, R3, 0x1 ;  /* 0x000000010303a836 */ /* 0x000fc60000000000 */
[----:B------:R-:W-:-:S13]  /*01a0*/  ISETP.GE.U32.AND P1, PT, R0, R9, PT ;  /* 0x000000090000720c */ /* 0x000fda0003f26070 */
[----:B------:R-:W-:Y:S02]  /*01b0*/  @P1 IADD3 R3, PT, PT, R3, 0x1, RZ ;  /* 0x0000000103031810 */ /* 0x000fe40007ffe0ff */
[----:B------:R-:W-:-:S03]  /*01c0*/  ISETP.NE.AND P1, PT, R8, RZ, PT ;  /* 0x000000ff0800720c */ /* 0x000fc60003f25270 */
[----:B------:R-:W-:-:S05]  /*01d0*/  @!P0 IMAD.MOV R3, RZ, RZ, -R3 ;  /* 0x000000ffff038224 */ /* 0x000fca00078e0a03 */
[----:B------:R-:W-:-:S04]  /*01e0*/  SEL R3, R6, R3, !P1 ;  /* 0x0000000306037207 */ /* 0x000fc80004800000 */
[----:B-1----:R-:W-:-:S04]  /*01f0*/  ISETP.GE.AND P0, PT, R3, UR4, PT ;  /* 0x0000000403007c0c */ /* 0x002fc8000bf06270 */
[----:B------:R-:W-:-:S13]  /*0200*/  ISETP.LT.OR P0, PT, R8, RZ, P0 ;  /* 0x000000ff0800720c */ /* 0x000fda0000701670 */
[----:B------:R-:W-:Y:S05]  /*0210*/  @P0 EXIT ;  /* 0x000000000000094d */ /* 0x000fea0003800000 */
[----:B------:R-:W0:Y:S01]  /*0220*/  LDC.64 R2, c[0x0][0x388] ;  /* 0x0000e200ff027b82 */ /* 0x000e220000000a00 */
[----:B------:R-:W-:Y:S01]  /*0230*/  ISETP.GE.AND P2, PT, R7, RZ, PT ;  /* 0x000000ff0700720c */ /* 0x000fe20003f46270 */
[----:B------:R-:W1:Y:S01]  /*0240*/  LDCU.64 UR4, c[0x0][0x358] ;  /* 0x00006b00ff0477ac */ /* 0x000e620008000a00 */
[----:B------:R-:W-:Y:S01]  /*0250*/  ISETP.GT.U32.AND P0, PT, R9, R0, PT ;  /* 0x000000000900720c */ /* 0x000fe20003f04070 */
[----:B------:R-:W-:-:S04]  /*0260*/  IMAD.IADD R9, R0, 0x1, -R9 ;  /* 0x0000000100097824 */ /* 0x000fc800078e0a09 */
[----:B------:R-:W2:Y:S01]  /*0270*/  LDC.64 R4, c[0x0][0x380] ;  /* 0x0000e000ff047b82 */ /* 0x000ea20000000a00 */
[----:B------:R-:W-:-:S05]  /*0280*/  SEL R9, R9, R0, !P0 ;  /* 0x0000000009097207 */ /* 0x000fca0004000000 */
[----:B------:R-:W-:-:S04]  /*0290*/  @!P2 IADD3 R9, PT, PT, -R9, RZ, RZ ;  /* 0x000000ff0909a210 */ /* 0x000fc80007ffe1ff */
[----:B------:R-:W-:-:S05]  /*02a0*/  SEL R9, R6, R9, !P1 ;  /* 0x0000000906097207 */ /* 0x000fca0004800000 */
[----:B0-----:R-:W-:-:S06]  /*02b0*/  IMAD.WIDE R2, R9, 0x4, R2 ;  /* 0x0000000409027825 */ /* 0x001fcc00078e0202 */
[----:B-1----:R-:W3:Y:S01]  /*02c0*/  LDG.E R2, desc[UR4][R2.64] ;  /* 0x0000000402027981 */ /* 0x002ee2000c1e1900 */
[----:B--2---:R-:W-:-:S05]  /*02d0*/  IMAD.WIDE R4, R7, 0x4, R4 ;  /* 0x0000000407047825 */ /* 0x004fca00078e0204 */
[----:B------:R-:W3:Y:S02]  /*02e0*/  LDG.E R7, desc[UR4][R4.64] ;  /* 0x0000000404077981 */ /* 0x000ee4000c1e1900 */
[----:B---3--:R-:W-:-:S05]  /*02f0*/  FADD R7, R2, R7 ;  /* 0x0000000702077221 */ /* 0x008fca0000000000 */
[----:B------:R-:W-:Y:S01]  /*0300*/  STG.E desc[UR4][R4.64], R7 ;  /* 0x0000000704007986 */ /* 0x000fe2000c101904 */
[----:B------:R-:W-:Y:S05]  /*0310*/  EXIT ;  /* 0x000000000000794d */ /* 0x000fea0003800000 */
.L_x_70:
        /* <DEDUP_REMOVED lines=14> */
.L_x_97:


//--------------------- .text._Z11relu_kernelPfi  --------------------------
	.section	.text._Z11relu_kernelPfi,"ax",@progbits
	.align	128
        .global         _Z11relu_kernelPfi
        .type           _Z11relu_kernelPfi,@function
        .size           _Z11relu_kernelPfi,(.L_x_98 - _Z11relu_kernelPfi)
        .other          _Z11relu_kernelPfi,@"STO_CUDA_ENTRY STV_DEFAULT"
_Z11relu_kernelPfi:
.text._Z11relu_kernelPfi:
        /* <DEDUP_REMOVED lines=11> */
[----:B-1----:R-:W2:Y:S02]  /*00b0*/  LDG.E R0, desc[UR4][R2.64] ;  /* 0x0000000402007981 */ /* 0x002ea4000c1e1900 */
[----:B--2---:R-:W-:-:S05]  /*00c0*/  FMNMX R5, RZ, R0, !PT ;  /* 0x00000000ff057209 */ /* 0x004fca0007800000 */
[----:B------:R-:W-:Y:S01]  /*00d0*/  STG.E desc[UR4][R2.64], R5 ;  /* 0x0000000502007986 */ /* 0x000fe2000c101904 */
[----:B------:R-:W-:Y:S05]  /*00e0*/  EXIT ;  /* 0x000000000000794d */ /* 0x000fea0003800000 */
.L_x_71:
        /* <DEDUP_REMOVED lines=9> */
.L_x_98:


//--------------------- .text._Z18matmul_at_b_kernelPfS_S_iii --------------------------
	.section	.text._Z18matmul_at_b_kernelPfS_S_iii,"ax",@progbits
	.align	128
        .global         _Z18matmul_at_b_kernelPfS_S_iii
        .type           _Z18matmul_at_b_kernelPfS_S_iii,@function
        .size           _Z18matmul_at_b_kernelPfS_S_iii,(.L_x_99 - _Z18matmul_at_b_kernelPfS_S_iii)
        .other          _Z18matmul_at_b_kernelPfS_S_iii,@"STO_CUDA_ENTRY STV_DEFAULT"
_Z18matmul_at_b_kernelPfS_S_iii:
.text._Z18matmul_at_b_kernelPfS_S_iii:
[----:B------:R-:W-:Y:S01]  /*0000*/  LDC R1, c[0x0][0x37c] ;  /* 0x0000df00ff017b82 */ /* 0x000fe20000000800 */
[----:B------:R-:W0:Y:S07]  /*0010*/  S2R R6, SR_TID.X ;  /* 0x0000000000067919 */ /* 0x000e2e0000002100 */
[----:B------:R-:W1:Y:S01]  /*0020*/  LDC R5, c[0x0][0x364] ;  /* 0x0000d900ff057b82 */ /* 0x000e620000000800 */
[----:B------:R-:W1:Y:S07]  /*0030*/  S2R R4, SR_TID.Y ;  /* 0x0000000000047919 */ /* 0x000e6e0000002200 */
[----:B------:R-:W0:Y:S08]  /*0040*/  S2UR UR5, SR_CTAID.X ;  /* 0x00000000000579c3 */ /* 0x000e300000002500 */
[----:B------:R-:W0:Y:S08]  /*0050*/  LDC R3, c[0x0][0x360] ;  /* 0x0000d800ff037b82 */ /* 0x000e300000000800 */
[----:B------:R-:W1:Y:S08]  /*0060*/  S2UR UR4, SR_CTAID.Y ;  /* 0x00000000000479c3 */ /* 0x000e700000002600 */
[----:B------:R-:W2:Y:S08]  /*0070*/  LDC R0, c[0x0][0x3a0] ;  /* 0x0000e800ff007b82 */ /* 0x000eb00000000800 */
[----:B------:R-:W3:Y:S01]  /*0080*/  LDC R2, c[0x0][0x39c] ;  /* 0x0000e700ff027b82 */ /* 0x000ee20000000800 */
[----:B0-----:R-:W-:-:S02]  /*0090*/  IMAD R3, R3, UR5, R6 ;  /* 0x0000000503037c24 */ /* 0x001fc4000f8e0206 */
[----:B-1----:R-:W-:-:S03]  /*00a0*/  IMAD R5, R5, UR4, R4 ;  /* 0x0000000405057c24 */ /* 0x002fc6000f8e0204 */
[----:B--2---:R-:W-:-:S04]  /*00b0*/  ISETP.GE.AND P0, PT, R3, R0, PT ;  /* 0x000000000300720c */ /* 0x004fc80003f06270 */
[----:B---3--:R-:W-:-:S13]  /*00c0*/  ISETP.GE.OR P0, PT, R5, R2, P0 ;  /* 0x000000020500720c */ /* 0x008fda0000706670 */
        /* <DEDUP_REMOVED lines=17> */
.L_x_74:
        /* <DEDUP_REMOVED lines=47> */
.L_x_73:
        /* <DEDUP_REMOVED lines=30> */
.L_x_75:
        /* <DEDUP_REMOVED lines=28> */
.L_x_72:
[----:B------:R-:W0:Y:S01]  /*0870*/  LDC.64 R6, c[0x0][0x390] ;  /* 0x0000e400ff067b82 */ /* 0x000e220000000a00 */
[----:B------:R-:W-:-:S04]  /*0880*/  IMAD R3, R5, R0, R3 ;  /* 0x0000000005037224 */ /* 0x000fc800078e0203 */
[----:B0-----:R-:W-:-:S05]  /*0890*/  IMAD.WIDE R2, R3, 0x4, R6 ;  /* 0x0000000403027825 */ /* 0x001fca00078e0206 */
[----:B------:R-:W-:Y:S01]  /*08a0*/  STG.E desc[UR4][R2.64], R29 ;  /* 0x0000001d02007986 */ /* 0x000fe2000c101904 */
[----:B------:R-:W-:Y:S05]  /*08b0*/  EXIT ;  /* 0x000000000000794d */ /* 0x000fea0003800000 */
.L_x_76:
        /* <DEDUP_REMOVED lines=12> */
.L_x_99:


//--------------------- .text._Z18matmul_a_bt_kernelPfS_S_iii --------------------------
	.section	.text._Z18matmul_a_bt_kernelPfS_S_iii,"ax",@progbits
	.align	128
        .global         _Z18matmul_a_bt_kernelPfS_S_iii
        .type           _Z18matmul_a_bt_kernelPfS_S_iii,@function
        .size           _Z18matmul_a_bt_kernelPfS_S_iii,(.L_x_100 - _Z18matmul_a_bt_kernelPfS_S_iii)
        .other          _Z18matmul_a_bt_kernelPfS_S_iii,@"STO_CUDA_ENTRY STV_DEFAULT"
_Z18matmul_a_bt_kernelPfS_S_iii:
.text._Z18matmul_a_bt_kernelPfS_S_iii:
[----:B------:R-:W-:Y:S01]  /*0000*/  LDC R1, c[0x0][0x37c] ;  /* 0x0000df00ff017b82 */ /* 0x000fe20000000800 */
[----:B------:R-:W0:Y:S07]  /*0010*/  S2R R3, SR_TID.X ;  /* 0x0000000000037919 */ /* 0x000e2e0000002100 */
[----:B------:R-:W1:Y:S01]  /*0020*/  LDC R7, c[0x0][0x364] ;  /* 0x0000d900ff077b82 */ /* 0x000e620000000800 */
[----:B------:R-:W2:Y:S01]  /*0030*/  LDCU UR11, c[0x0][0x3a0] ;  /* 0x00007400ff0b77ac */ /* 0x000ea20008000800 */
[----:B------:R-:W1:Y:S01]  /*0040*/  S2R R2, SR_TID.Y ;  /* 0x0000000000027919 */ /* 0x000e620000002200 */
[----:B------:R-:W3:Y:S05]  /*0050*/  LDCU UR6, c[0x0][0x398] ;  /* 0x00007300ff0677ac */ /* 0x000eea0008000800 */
[----:B------:R-:W0:Y:S08]  /*0060*/  S2UR UR5, SR_CTAID.X ;  /* 0x00000000000579c3 */ /* 0x000e300000002500 */
[----:B------:R-:W0:Y:S08]  /*0070*/  LDC R0, c[0x0][0x360] ;  /* 0x0000d800ff007b82 */ /* 0x000e300000000800 */
[----:B------:R-:W1:Y:S01]  /*0080*/  S2UR UR4, SR_CTAID.Y ;  /* 0x00000000000479c3 */ /* 0x000e620000002600 */
[----:B0-----:R-:W-:-:S05]  /*0090*/  IMAD R0, R0, UR5, R3 ;  /* 0x0000000500007c24 */ /* 0x001fca000f8e0203 */
[----:B--2---:R-:W-:Y:S01]  /*00a0*/  ISETP.GE.AND P0, PT, R0, UR11, PT ;  /* 0x0000000b00007c0c */ /* 0x004fe2000bf06270 */
[----:B-1----:R-:W-:-:S05]  /*00b0*/  IMAD R7, R7, UR4, R2 ;  /* 0x0000000407077c24 */ /* 0x002fca000f8e0202 */
[----:B---3--:R-:W-:-:S13]  /*00c0*/  ISETP.GE.OR P0, PT, R7, UR6, P0 ;  /* 0x0000000607007c0c */ /* 0x008fda0008706670 */
[----:B------:R-:W-:Y:S05]  /*00d0*/  @P0 EXIT ;  /* 0x000000000000094d */ /* 0x000fea0003800000 */
[----:B------:R-:W0:Y:S01]  /*00e0*/  LDCU UR7, c[0x0][0x39c] ;  /* 0x00007380ff0777ac */ /* 0x000e220008000800 */
[----:B------:R-:W-:Y:S01]  /*00f0*/  HFMA2 R14, -RZ, RZ, 0, 0 ;  /* 0x00000000ff0e7431 */ /* 0x000fe200000001ff */
[----:B------:R-:W1:Y:S01]  /*0100*/  LDCU.64 UR12, c[0x0][0x358] ;  /* 0x00006b00ff0c77ac */ /* 0x000e620008000a00 */
[----:B0-----:R-:W-:-:S09]  /*0110*/  UISETP.GE.AND UP0, UPT, UR7, 0x1, UPT ;  /* 0x000000010700788c */ /* 0x001fd2000bf06270 */
[----:B-1----:R-:W-:Y:S05]  /*0120*/  BRA.U !UP0, `(.L_x_77) ;  /* 0x00000009089c7547 */ /* 0x002fea000b800000 */
[----:B------:R-:W-:Y:S02]  /*0130*/  UISETP.GE.U32.AND UP1, UPT, UR7, 0x10, UPT ;  /* 0x000000100700788c */ /* 0x000fe4000bf26070 */
[----:B------:R-:W-:Y:S01]  /*0140*/  IMAD R8, R7, UR7, RZ ;  /* 0x0000000707087c24 */ /* 0x000fe2000f8e02ff */
[----:B------:R-:W-:Y:S02]  /*0150*/  ULOP3.LUT UR10, UR7, 0xf, URZ, 0xc0, !UPT ;  /* 0x0000000f070a7892 */ /* 0x000fe4000f8ec0ff */
[----:B------:R-:W-:Y:S01]  /*0160*/  IMAD R9, R0, UR7, RZ ;  /* 0x0000000700097c24 */ /* 0x000fe2000f8e02ff */
[----:B------:R-:W-:Y:S01]  /*0170*/  MOV R14, RZ ;  /* 0x000000ff000e7202 */ /* 0x000fe20000000f00 */
[----:B------:R-:W-:Y:S01]  /*0180*/  UMOV UR4, URZ ;  /* 0x000000ff00047c82 */ /* 0x000fe20008000000 */
[----:B------:R-:W-:Y:S01]  /*0190*/  UISETP.NE.AND UP0, UPT, UR10, URZ, UPT ;  /* 0x000000ff0a00728c */ /* 0x000fe2000bf05270 */
[----:B------:R-:W-:Y:S10]  /*01a0*/  BRA.U !UP1, `(.L_x_78) ;  /* 0x0000000509107547 */ /* 0x000ff4000b800000 */
[----:B------:R-:W0:Y:S01]  /*01b0*/  LDC.64 R2, c[0x0][0x380] ;  /* 0x0000e000ff027b82 */ /* 0x000e220000000a00 */
[----:B------:R-:W1:Y:S01]  /*01c0*/  LDCU.64 UR8, c[0x0][0x388] ;  /* 0x00007100ff0877ac */ /* 0x000e620008000a00 */
[----:B------:R-:W-:Y:S02]  /*01d0*/  MOV R14, RZ ;  /* 0x000000ff000e7202 */ /* 0x000fe40000000f00 */
[----:B------:R-:W-:Y:S01]  /*01e0*/  MOV R6, R9 ;  /* 0x0000000900067202 */ /* 0x000fe20000000f00 */
[----:B------:R-:W-:Y:S02]  /*01f0*/  ULOP3.LUT UR4, UR7, 0x7ffffff0, URZ, 0xc0, !UPT ;  /* 0x7ffffff007047892 */ /* 0x000fe4000f8ec0ff */
[----:B-1----:R-:W-:Y:S02]  /*0200*/  UIADD3 UR5, UP1, UPT, UR8, 0x20, URZ ;  /* 0x0000002008057890 */ /* 0x002fe4000ff3e0ff */
[----:B------:R-:W-:Y:S02]  /*0210*/  UIADD3 UR8, UPT, UPT, -UR4, URZ, URZ ;  /* 0x000000ff04087290 */ /* 0x000fe4000fffe1ff */
[----:B------:R-:W-:Y:S01]  /*0220*/  UIADD3.X UR6, UPT, UPT, URZ, UR9, URZ, UP1, !UPT ;  /* 0x00000009ff067290 */ /* 0x000fe20008ffe4ff */
[----:B0-----:R-:W-:-:S03]  /*0230*/  IMAD.WIDE.U32 R2, R8, 0x4, R2 ;  /* 0x0000000408027825 */ /* 0x001fc600078e0002 */
[----:B------:R-:W-:-:S04]  /*0240*/  IADD3 R4, P0, PT, R2, 0x20, RZ ;  /* 0x0000002002047810 */ /* 0x000fc80007f1e0ff */
[----:B------:R-:W-:-:S09]  /*0250*/  IADD3.X R5, PT, PT, RZ, R3, RZ, P0, !PT ;  /* 0x00000003ff057210 */ /* 0x000fd200007fe4ff */
.L_x_79:
[----:B------:R-:W-:Y:S01]  /*0260*/  MOV R2, UR5 ;  /* 0x0000000500027c02 */ /* 0x000fe20008000f00 */
[----:B------:R-:W2:Y:S01]  /*0270*/  LDG.E R15, desc[UR12][R4.64+-0x20] ;  /* 0xffffe00c040f7981 */ /* 0x000ea2000c1e1900 */
[----:B------:R-:W-:-:S03]  /*0280*/  MOV R3, UR6 ;  /* 0x0000000600037c02 */ /* 0x000fc60008000f00 */
[----:B------:R-:W3:Y:S01]  /*0290*/  LDG.E R17, desc[UR12][R4.64+-0x1c] ;  /* 0xffffe40c04117981 */ /* 0x000ee2000c1e1900 */
[----:B------:R-:W-:-:S03]  /*02a0*/  IMAD.WIDE R2, R6, 0x4, R2 ;  /* 0x0000000406027825 */ /* 0x000fc600078e0202 */
[----:B------:R-:W4:Y:S04]  /*02b0*/  LDG.E R19, desc[UR12][R4.64+-0x18] ;  /* 0xffffe80c04137981 */ /* 0x000f28000c1e1900 */
[----:B------:R-:W2:Y:S04]  /*02c0*/  LDG.E R16, desc[UR12][R2.64+-0x20] ;  /* 0xffffe00c02107981 */ /* 0x000ea8000c1e1900 */
[----:B------:R-:W3:Y:S04]  /*02d0*/  LDG.E R24, desc[UR12][R2.64+-0x1c] ;  /* 0xffffe40c02187981 */ /* 0x000ee8000c1e1900 */
[----:B------:R-:W4:Y:S04]  /*02e0*/  LDG.E R18, desc[UR12][R2.64+-0x18] ;  /* 0xffffe80c02127981 */ /* 0x000f28000c1e1900 */
[----:B------:R-:W5:Y:S04]  /*02f0*/  LDG.E R20, desc[UR12][R4.64+-0x14] ;  /* 0xffffec0c04147981 */ /* 0x000f68000c1e1900 */
        /* <DEDUP_REMOVED lines=8> */
[----:B------:R-:W5:Y:S01]  /*0380*/  LDG.E R26, desc[UR12][R4.64+0x1c] ;  /* 0x00001c0c041a7981 */ /* 0x000f62000c1e1900 */
[----:B--2---:R-:W-:-:S03]  /*0390*/  FFMA R16, R15, R16, R14 ;  /* 0x000000100f107223 */ /* 0x004fc6000000000e */
[----:B------:R-:W2:Y:S01]  /*03a0*/  LDG.E R15, desc[UR12][R4.64+-0x4] ;  /* 0xfffffc0c040f7981 */ /* 0x000ea2000c1e1900 */
[----:B---3--:R-:W-:-:S03]  /*03b0*/  FFMA R24, R17, R24, R16 ;  /* 0x0000001811187223 */ /* 0x008fc60000000010 */
[----:B------:R-:W2:Y:S01]  /*03c0*/  LDG.E R14, desc[UR12][R2.64+-0x4] ;  /* 0xfffffc0c020e7981 */ /* 0x000ea2000c1e1900 */
[----:B----4-:R-:W-:-:S03]  /*03d0*/  FFMA R25, R19, R18, R24 ;  /* 0x0000001213197223 */ /* 0x010fc60000000018 */
[----:B------:R-:W3:Y:S04]  /*03e0*/  LDG.E R16, desc[UR12][R4.64] ;  /* 0x0000000c04107981 */ /* 0x000ee8000c1e1900 */
[----:B------:R-:W3:Y:S01]  /*03f0*/  LDG.E R17, desc[UR12][R2.64] ;  /* 0x0000000c02117981 */ /* 0x000ee2000c1e1900 */
[----:B-----5:R-:W-:-:S03]  /*0400*/  FFMA R25, R20, R21, R25 ;  /* 0x0000001514197223 */ /* 0x020fc60000000019 */
[----:B------:R-:W4:Y:S04]  /*0410*/  LDG.E R18, desc[UR12][R4.64+0x4] ;  /* 0x0000040c04127981 */ /* 0x000f28000c1e1900 */
[----:B------:R-:W4:Y:S01]  /*0420*/  LDG.E R19, desc[UR12][R2.64+0x4] ;  /* 0x0000040c02137981 */ /* 0x000f22000c1e1900 */
[----:B------:R-:W-:-:S03]  /*0430*/  FFMA R25, R22, R23, R25 ;  /* 0x0000001716197223 */ /* 0x000fc60000000019 */
[----:B------:R-:W5:Y:S04]  /*0440*/  LDG.E R20, desc[UR12][R4.64+0x8] ;  /* 0x0000080c04147981 */ /* 0x000f68000c1e1900 */
[----:B------:R-:W5:Y:S01]  /*0450*/  LDG.E R21, desc[UR12][R2.64+0x8] ;  /* 0x0000080c02157981 */ /* 0x000f62000c1e1900 */
[----:B------:R-:W-:-:S03]  /*0460*/  FFMA R25, R10, R11, R25 ;  /* 0x0000000b0a197223 */ /* 0x000fc60000000019 */
[----:B------:R-:W5:Y:S04]  /*0470*/  LDG.E R22, desc[UR12][R4.64+0xc] ;  /* 0x00000c0c04167981 */ /* 0x000f68000c1e1900 */
[----:B------:R-:W5:Y:S04]  /*0480*/  LDG.E R23, desc[UR12][R2.64+0xc] ;  /* 0x00000c0c02177981 */ /* 0x000f68000c1e1900 */
[----:B------:R-:W5:Y:S01]  /*0490*/  LDG.E R10, desc[UR12][R4.64+0x10] ;  /* 0x0000100c040a7981 */ /* 0x000f62000c1e1900 */
[----:B------:R-:W-:-:S03]  /*04a0*/  FFMA R28, R12, R13, R25 ;  /* 0x0000000d0c1c7223 */ /* 0x000fc60000000019 */
[----:B------:R-:W5:Y:S04]  /*04b0*/  LDG.E R11, desc[UR12][R2.64+0x10] ;  /* 0x0000100c020b7981 */ /* 0x000f68000c1e1900 */
[----:B------:R-:W5:Y:S04]  /*04c0*/  LDG.E R24, desc[UR12][R4.64+0x14] ;  /* 0x0000140c04187981 */ /* 0x000f68000c1e1900 */
[----:B------:R-:W5:Y:S04]  /*04d0*/  LDG.E R25, desc[UR12][R2.64+0x14] ;  /* 0x0000140c02197981 */ /* 0x000f68000c1e1900 */
[----:B------:R0:W5:Y:S04]  /*04e0*/  LDG.E R13, desc[UR12][R4.64+0x18] ;  /* 0x0000180c040d7981 */ /* 0x000168000c1e1900 */
[----:B------:R-:W5:Y:S01]  /*04f0*/  LDG.E R12, desc[UR12][R2.64+0x18] ;  /* 0x0000180c020c7981 */ /* 0x000f62000c1e1900 */
[----:B------:R-:W-:-:S04]  /*0500*/  UIADD3 UR8, UPT, UPT, UR8, 0x10, URZ ;  /* 0x0000001008087890 */ /* 0x000fc8000fffe0ff */
[----:B------:R-:W-:Y:S01]  /*0510*/  UISETP.NE.AND UP1, UPT, UR8, URZ, UPT ;  /* 0x000000ff0800728c */ /* 0x000fe2000bf25270 */
[----:B0-----:R-:W-:Y:S02]  /*0520*/  IADD3 R4, P0, PT, R4, 0x40, RZ ;  /* 0x0000004004047810 */ /* 0x001fe40007f1e0ff */
[----:B------:R-:W-:Y:S02]  /*0530*/  IADD3 R6, PT, PT, R6, 0x10, RZ ;  /* 0x0000001006067810 */ /* 0x000fe40007ffe0ff */
[----:B------:R-:W-:Y:S01]  /*0540*/  IADD3.X R5, PT, PT, RZ, R5, RZ, P0, !PT ;  /* 0x00000005ff057210 */ /* 0x000fe200007fe4ff */
[----:B--2---:R-:W-:-:S04]  /*0550*/  FFMA R15, R15, R14, R28 ;  /* 0x0000000e0f0f7223 */ /* 0x004fc8000000001c */
[----:B---3--:R-:W-:-:S04]  /*0560*/  FFMA R15, R16, R17, R15 ;  /* 0x00000011100f7223 */ /* 0x008fc8000000000f */
[----:B----4-:R-:W-:-:S04]  /*0570*/  FFMA R15, R18, R19, R15 ;  /* 0x00000013120f7223 */ /* 0x010fc8000000000f */
[----:B-----5:R-:W-:-:S04]  /*0580*/  FFMA R15, R20, R21, R15 ;  /* 0x00000015140f7223 */ /* 0x020fc8000000000f */
[----:B------:R-:W-:-:S04]  /*0590*/  FFMA R15, R22, R23, R15 ;  /* 0x00000017160f7223 */ /* 0x000fc8000000000f */
[----:B------:R-:W-:-:S04]  /*05a0*/  FFMA R11, R10, R11, R15 ;  /* 0x0000000b0a0b7223 */ /* 0x000fc8000000000f */
[----:B------:R-:W-:-:S04]  /*05b0*/  FFMA R24, R24, R25, R11 ;  /* 0x0000001918187223 */ /* 0x000fc8000000000b */
[----:B------:R-:W-:-:S04]  /*05c0*/  FFMA R13, R13, R12, R24 ;  /* 0x0000000c0d0d7223 */ /* 0x000fc80000000018 */
[----:B------:R-:W-:Y:S01]  /*05d0*/  FFMA R14, R26, R27, R13 ;  /* 0x0000001b1a0e7223 */ /* 0x000fe2000000000d */
[----:B------:R-:W-:Y:S06]  /*05e0*/  BRA.U UP1, `(.L_x_79) ;  /* 0xfffffffd011c7547 */ /* 0x000fec000b83ffff */
.L_x_78:
[----:B------:R-:W-:Y:S05]  /*05f0*/  BRA.U !UP0, `(.L_x_77) ;  /* 0x0000000508687547 */ /* 0x000fea000b800000 */
[----:B------:R-:W-:Y:S02]  /*0600*/  UISETP.GE.U32.AND UP0, UPT, UR10, 0x8, UPT ;  /* 0x000000080a00788c */ /* 0x000fe4000bf06070 */
[----:B------:R-:W-:-:S04]  /*0610*/  ULOP3.LUT UR6, UR7, 0x7, URZ, 0xc0, !UPT ;  /* 0x0000000707067892 */ /* 0x000fc8000f8ec0ff */
[----:B------:R-:W-:-:S03]  /*0620*/  UISETP.NE.AND UP1, UPT, UR6, URZ, UPT ;  /* 0x000000ff0600728c */ /* 0x000fc6000bf25270 */
[----:B------:R-:W-:Y:S08]  /*0630*/  BRA.U !UP0, `(.L_x_80) ;  /* 0x0000000108907547 */ /* 0x000ff0000b800000 */
[----:B------:R-:W0:Y:S01]  /*0640*/  LDC.64 R10, c[0x0][0x380] ;  /* 0x0000e000ff0a7b82 */ /* 0x000e220000000a00 */
[----:B------:R-:W1:Y:S01]  /*0650*/  LDCU.64 UR8, c[0x0][0x380] ;  /* 0x00007000ff0877ac */ /* 0x000e620008000a00 */
[C---:B------:R-:W-:Y:S02]  /*0660*/  IADD3 R3, PT, PT, R8.reuse, UR4, RZ ;  /* 0x0000000408037c10 */ /* 0x040fe4000fffe0ff */
[----:B------:R-:W-:Y:S02]  /*0670*/  IADD3 R6, P0, PT, R8, UR4, RZ ;  /* 0x0000000408067c10 */ /* 0x000fe4000ff1e0ff */
[----:B------:R-:W-:Y:S02]  /*0680*/  IADD3 R13, PT, PT, R9, UR4, RZ ;  /* 0x00000004090d7c10 */ /* 0x000fe4000fffe0ff */
[----:B------:R-:W2:Y:S01]  /*0690*/  LDC.64 R4, c[0x0][0x388] ;  /* 0x0000e200ff047b82 */ /* 0x000ea20000000a00 */
[----:B0-----:R-:W-:Y:S01]  /*06a0*/  IMAD.WIDE.U32 R10, R3, 0x4, R10 ;  /* 0x00000004030a7825 */ /* 0x001fe200078e000a */
[----:B------:R-:W-:-:S02]  /*06b0*/  IADD3.X R3, PT, PT, RZ, RZ, RZ, P0, !PT ;  /* 0x000000ffff037210 */ /* 0x000fc400007fe4ff */
[C---:B-1----:R-:W-:Y:S02]  /*06c0*/  LEA R2, P0, R6.reuse, UR8, 0x2 ;  /* 0x0000000806027c11 */ /* 0x042fe4000f8010ff */
[----:B------:R-:W3:Y:S02]  /*06d0*/  LDG.E R15, desc[UR12][R10.64] ;  /* 0x0000000c0a0f7981 */ /* 0x000ee4000c1e1900 */
[----:B------:R-:W-:Y:S01]  /*06e0*/  LEA.HI.X R3, R6, UR9, R3, 0x2, P0 ;  /* 0x0000000906037c11 */ /* 0x000fe200080f1403 */
[----:B--2---:R-:W-:-:S04]  /*06f0*/  IMAD.WIDE R4, R13, 0x4, R4 ;  /* 0x000000040d047825 */ /* 0x004fc800078e0204 */
[----:B------:R-:W2:Y:S04]  /*0700*/  LDG.E R18, desc[UR12][R2.64+0x4] ;  /* 0x0000040c02127981 */ /* 0x000ea8000c1e1900 */
[----:B------:R-:W3:Y:S04]  /*0710*/  LDG.E R16, desc[UR12][R4.64] ;  /* 0x0000000c04107981 */ /* 0x000ee8000c1e1900 */
[----:B------:R-:W2:Y:S04]  /*0720*/  LDG.E R17, desc[UR12][R4.64+0x4] ;  /* 0x0000040c04117981 */ /* 0x000ea8000c1e1900 */
[----:B------:R-:W4:Y:S04]  /*0730*/  LDG.E R19, desc[UR12][R4.64+0x8] ;  /* 0x0000080c04137981 */ /* 0x000f28000c1e1900 */
        /* <DEDUP_REMOVED lines=11> */
[----:B------:R-:W-:Y:S01]  /*07f0*/  UIADD3 UR4, UPT, UPT, UR4, 0x8, URZ ;  /* 0x0000000804047890 */ /* 0x000fe2000fffe0ff */
[----:B---3--:R-:W-:-:S04]  /*0800*/  FFMA R15, R15, R16, R14 ;  /* 0x000000100f0f7223 */ /* 0x008fc8000000000e */
[----:B--2---:R-:W-:-:S04]  /*0810*/  FFMA R15, R18, R17, R15 ;  /* 0x00000011120f7223 */ /* 0x004fc8000000000f */
[----:B----4-:R-:W-:-:S04]  /*0820*/  FFMA R15, R20, R19, R15 ;  /* 0x00000013140f7223 */ /* 0x010fc8000000000f */
[----:B-----5:R-:W-:-:S04]  /*0830*/  FFMA R15, R22, R21, R15 ;  /* 0x00000015160f7223 */ /* 0x020fc8000000000f */
[----:B------:R-:W-:-:S04]  /*0840*/  FFMA R15, R24, R23, R15 ;  /* 0x00000017180f7223 */ /* 0x000fc8000000000f */
[----:B------:R-:W-:-:S04]  /*0850*/  FFMA R13, R12, R13, R15 ;  /* 0x0000000d0c0d7223 */ /* 0x000fc8000000000f */
[----:B------:R-:W-:-:S04]  /*0860*/  FFMA R11, R6, R11, R13 ;  /* 0x0000000b060b7223 */ /* 0x000fc8000000000d */
[----:B------:R-:W-:-:S07]  /*0870*/  FFMA R14, R10, R25, R11 ;  /* 0x000000190a0e7223 */ /* 0x000fce000000000b */
.L_x_80:
        /* <DEDUP_REMOVED lines=13> */
[----:B-1----:R-:W-:-:S03]  /*0950*/  LEA R2, P0, R6, UR6, 0x2 ;  /* 0x0000000606027c11 */ /* 0x002fc6000f8010ff */
[----:B------:R-:W3:Y:S01]  /*0960*/  LDG.E R11, desc[UR12][R10.64] ;  /* 0x0000000c0a0b7981 */ /* 0x000ee2000c1e1900 */
        /* <DEDUP_REMOVED lines=8> */
[----:B------:R-:W5:Y:S01]  /*09f0*/  LDG.E R18, desc[UR12][R4.64+0xc] ;  /* 0x00000c0c04127981 */ /* 0x000f62000c1e1900 */
[----:B------:R-:W-:Y:S01]  /*0a00*/  UIADD3 UR4, UPT, UPT, UR4, 0x4, URZ ;  /* 0x0000000404047890 */ /* 0x000fe2000fffe0ff */
[----:B---3--:R-:W-:-:S04]  /*0a10*/  FFMA R6, R11, R6, R14 ;  /* 0x000000060b067223 */ /* 0x008fc8000000000e */
[----:B--2---:R-:W-:-:S04]  /*0a20*/  FFMA R6, R13, R12, R6 ;  /* 0x0000000c0d067223 */ /* 0x004fc80000000006 */
[----:B----4-:R-:W-:-:S04]  /*0a30*/  FFMA R6, R15, R16, R6 ;  /* 0x000000100f067223 */ /* 0x010fc80000000006 */
[----:B-----5:R-:W-:-:S07]  /*0a40*/  FFMA R14, R17, R18, R6 ;  /* 0x00000012110e7223 */ /* 0x020fce0000000006 */
.L_x_81:
[----:B------:R-:W-:Y:S05]  /*0a50*/  BRA.U !UP1, `(.L_x_77) ;  /* 0x0000000109507547 */ /* 0x000fea000b800000 */
[----:B------:R-:W0:Y:S01]  /*0a60*/  LDC.64 R4, c[0x0][0x380] ;  /* 0x0000e000ff047b82 */ /* 0x000e220000000a00 */
[----:B------:R-:W-:Y:S01]  /*0a70*/  IADD3 R11, PT, PT, R8, UR4, RZ ;  /* 0x00000004080b7c10 */ /* 0x000fe2000fffe0ff */
[----:B------:R-:W-:-:S06]  /*0a80*/  UIADD3 UR5, UPT, UPT, -UR5, URZ, URZ ;  /* 0x000000ff05057290 */ /* 0x000fcc000fffe1ff */
[----:B------:R-:W1:Y:S01]  /*0a90*/  LDC.64 R2, c[0x0][0x388] ;  /* 0x0000e200ff027b82 */ /* 0x000e620000000a00 */
[----:B0-----:R-:W-:Y:S01]  /*0aa0*/  IMAD.WIDE.U32 R4, R11, 0x4, R4 ;  /* 0x000000040b047825 */ /* 0x001fe200078e0004 */
[----:B------:R-:W-:Y:S02]  /*0ab0*/  IADD3 R11, PT, PT, R9, UR4, RZ ;  /* 0x00000004090b7c10 */ /* 0x000fe4000fffe0ff */
[----:B------:R-:W-:Y:S02]  /*0ac0*/  MOV R6, R4 ;  /* 0x0000000400067202 */ /* 0x000fe40000000f00 */
[----:B------:R-:W-:-:S07]  /*0ad0*/  MOV R13, R5 ;  /* 0x00000005000d7202 */ /* 0x000fce0000000f00 */
.L_x_82:
[----:B-1----:R-:W-:Y:S01]  /*0ae0*/  IMAD.WIDE R4, R11, 0x4, R2 ;  /* 0x000000040b047825 */ /* 0x002fe200078e0202 */
[----:B------:R-:W-:Y:S02]  /*0af0*/  MOV R9, R13 ;  /* 0x0000000d00097202 */ /* 0x000fe40000000f00 */
[----:B------:R-:W-:-:S03]  /*0b00*/  MOV R8, R6 ;  /* 0x0000000600087202 */ /* 0x000fc60000000f00 */
[----:B------:R-:W2:Y:S04]  /*0b10*/  LDG.E R4, desc[UR12][R4.64] ;  /* 0x0000000c04047981 */ /* 0x000ea8000c1e1900 */
[----:B------:R-:W2:Y:S01]  /*0b20*/  LDG.E R9, desc[UR12][R8.64] ;  /* 0x0000000c08097981 */ /* 0x000ea2000c1e1900 */
[----:B------:R-:W-:Y:S01]  /*0b30*/  UIADD3 UR5, UPT, UPT, UR5, 0x1, URZ ;  /* 0x0000000105057890 */ /* 0x000fe2000fffe0ff */
[----:B------:R-:W-:Y:S02]  /*0b40*/  IADD3 R6, P0, PT, R6, 0x4, RZ ;  /* 0x0000000406067810 */ /* 0x000fe40007f1e0ff */
[----:B------:R-:W-:Y:S01]  /*0b50*/  IADD3 R11, PT, PT, R11, 0x1, RZ ;  /* 0x000000010b0b7810 */ /* 0x000fe20007ffe0ff */
[----:B------:R-:W-:Y:S01]  /*0b60*/  UISETP.NE.AND UP0, UPT, UR5, URZ, UPT ;  /* 0x000000ff0500728c */ /* 0x000fe2000bf05270 */
[----:B------:R-:W-:Y:S01]  /*0b70*/  IADD3.X R13, PT, PT, RZ, R13, RZ, P0, !PT ;  /* 0x0000000dff0d7210 */ /* 0x000fe200007fe4ff */
[----:B--2---:R-:W-:-:S07]  /*0b80*/  FFMA R14, R9, R4, R14 ;  /* 0x00000004090e7223 */ /* 0x004fce000000000e */
[----:B------:R-:W-:Y:S05]  /*0b90*/  BRA.U UP0, `(.L_x_82) ;  /* 0xfffffffd00d07547 */ /* 0x000fea000b83ffff */
.L_x_77:
[----:B------:R-:W0:Y:S01]  /*0ba0*/  LDC.64 R2, c[0x0][0x390] ;  /* 0x0000e400ff027b82 */ /* 0x000e220000000a00 */
[----:B------:R-:W-:-:S04]  /*0bb0*/  IMAD R7, R7, UR11, R0 ;  /* 0x0000000b07077c24 */ /* 0x000fc8000f8e0200 */
[----:B0-----:R-:W-:-:S05]  /*0bc0*/  IMAD.WIDE R2, R7, 0x4, R2 ;  /* 0x0000000407027825 */ /* 0x001fca00078e0202 */
[----:B------:R-:W-:Y:S01]  /*0bd0*/  STG.E desc[UR12][R2.64], R14 ;  /* 0x0000000e02007986 */ /* 0x000fe2000c10190c */
[----:B------:R-:W-:Y:S05]  /*0be0*/  EXIT ;  /* 0x000000000000794d */ /* 0x000fea0003800000 */
.L_x_83:
        /* <DEDUP_REMOVED lines=9> */
.L_x_100:


//--------------------- .text._Z17matmul_a_b_kernelPfS_S_iii --------------------------
	.section	.text._Z17matmul_a_b_kernelPfS_S_iii,"ax",@progbits
	.align	128
        .global         _Z17matmul_a_b_kernelPfS_S_iii
        .type           _Z17matmul_a_b_kernelPfS_S_iii,@function
        .size           _Z17matmul_a_b_kernelPfS_S_iii,(.L_x_101 - _Z17matmul_a_b_kernelPfS_S_iii)
        .other          _Z17matmul_a_b_kernelPfS_S_iii,@"STO_CUDA_ENTRY STV_DEFAULT"
_Z17matmul_a_b_kernelPfS_S_iii:
.text._Z17matmul_a_b_kernelPfS_S_iii:
[----:B------:R-:W-:Y:S01]  /*0000*/  LDC R1, c[0x0][0x37c] ;  /* 0x0000df00ff017b82 */ /* 0x000fe20000000800 */
[----:B------:R-:W0:Y:S07]  /*0010*/  S2R R5, SR_TID.X ;  /* 0x0000000000057919 */ /* 0x000e2e0000002100 */
[----:B------:R-:W1:Y:S01]  /*0020*/  LDC R16, c[0x0][0x364] ;  /* 0x0000d900ff107b82 */ /* 0x000e620000000800 */
[----:B------:R-:W2:Y:S01]  /*0030*/  LDCU UR6, c[0x0][0x398] ;  /* 0x00007300ff0677ac */ /* 0x000ea20008000800 */
[----:B------:R-:W1:Y:S06]  /*0040*/  S2R R3, SR_TID.Y ;  /* 0x0000000000037919 */ /* 0x000e6c0000002200 */
[----:B------:R-:W0:Y:S08]  /*0050*/  S2UR UR5, SR_CTAID.X ;  /* 0x00000000000579c3 */ /* 0x000e300000002500 */
[----:B------:R-:W0:Y:S08]  /*0060*/  LDC R0, c[0x0][0x360] ;  /* 0x0000d800ff007b82 */ /* 0x000e300000000800 */
[----:B------:R-:W1:Y:S08]  /*0070*/  S2UR UR4, SR_CTAID.Y ;  /* 0x00000000000479c3 */ /* 0x000e700000002600 */
[----:B------:R-:W3:Y:S01]  /*0080*/  LDC R17, c[0x0][0x3a0] ;  /* 0x0000e800ff117b82 */ /* 0x000ee20000000800 */
[----:B0-----:R-:W-:-:S02]  /*0090*/  IMAD R0, R0, UR5, R5 ;  /* 0x0000000500007c24 */ /* 0x001fc4000f8e0205 */
[----:B-1----:R-:W-:-:S03]  /*00a0*/  IMAD R16, R16, UR4, R3 ;  /* 0x0000000410107c24 */ /* 0x002fc6000f8e0203 */
[----:B---3--:R-:W-:-:S04]  /*00b0*/  ISETP.GE.AND P0, PT, R0, R17, PT ;  /* 0x000000110000720c */ /* 0x008fc80003f06270 */
[----:B--2---:R-:W-:-:S13]  /*00c0*/  ISETP.GE.OR P0, PT, R16, UR6, P0 ;  /* 0x0000000610007c0c */ /* 0x004fda0008706670 */
[----:B------:R-:W-:Y:S05]  /*00d0*/  @P0 EXIT ;  /* 0x000000000000094d */ /* 0x000fea0003800000 */
[----:B------:R-:W0:Y:S01]  /*00e0*/  LDC R19, c[0x0][0x39c] ;  /* 0x0000e700ff137b82 */ /* 0x000e220000000800 */
[----:B------:R-:W1:Y:S01]  /*00f0*/  LDCU.64 UR4, c[0x0][0x358] ;  /* 0x00006b00ff0477ac */ /* 0x000e620008000a00 */
[----:B------:R-:W-:Y:S01]  /*0100*/  HFMA2 R24, -RZ, RZ, 0, 0 ;  /* 0x00000000ff187431 */ /* 0x000fe200000001ff */
[----:B0-----:R-:W-:-:S13]  /*0110*/  ISETP.GE.AND P0, PT, R19, 0x1, PT ;  /* 0x000000011300780c */ /* 0x001fda0003f06270 */
[----:B-1----:R-:W-:Y:S05]  /*0120*/  @!P0 BRA `(.L_x_84) ;  /* 0x0000000400e08947 */ /* 0x002fea0003800000 */
[C---:B------:R-:W-:Y:S01]  /*0130*/  ISETP.GE.U32.AND P1, PT, R19.reuse, 0x8, PT ;  /* 0x000000081300780c */ /* 0x040fe20003f26070 */
[----:B------:R-:W-:Y:S01]  /*0140*/  IMAD R20, R16, R19, RZ ;  /* 0x0000001310147224 */ /* 0x000fe200078e02ff */
[----:B------:R-:W-:Y:S02]  /*0150*/  LOP3.LUT R27, R19, 0x7, RZ, 0xc0, !PT ;  /* 0x00000007131b7812 */ /* 0x000fe400078ec0ff */
[----:B------:R-:W-:Y:S02]  /*0160*/  MOV R24, RZ ;  /* 0x000000ff00187202 */ /* 0x000fe40000000f00 */
[----:B------:R-:W-:Y:S02]  /*0170*/  ISETP.NE.AND P0, PT, R27, RZ, PT ;  /* 0x000000ff1b00720c */ /* 0x000fe40003f05270 */
[----:B------:R-:W-:-:S05]  /*0180*/  MOV R21, RZ ;  /* 0x000000ff00157202 */ /* 0x000fca0000000f00 */
[----:B------:R-:W-:Y:S06]  /*0190*/  @!P1 BRA `(.L_x_85) ;  /* 0x0000000000c49947 */ /* 0x000fec0003800000 */
[----:B------:R-:W0:Y:S01]  /*01a0*/  LDC.64 R2, c[0x0][0x380] ;  /* 0x0000e000ff027b82 */ /* 0x000e220000000a00 */
[----:B------:R-:W-:Y:S02]  /*01b0*/  LOP3.LUT R21, R19, 0x7ffffff8, RZ, 0xc0, !PT ;  /* 0x7ffffff813157812 */ /* 0x000fe400078ec0ff */
[----:B------:R-:W-:Y:S02]  /*01c0*/  MOV R24, RZ ;  /* 0x000000ff00187202 */ /* 0x000fe40000000f00 */
[----:B------:R-:W-:Y:S02]  /*01d0*/  MOV R18, R0 ;  /* 0x0000000000127202 */ /* 0x000fe40000000f00 */
[----:B------:R-:W-:Y:S01]  /*01e0*/  IADD3 R22, PT, PT, -R21, RZ, RZ ;  /* 0x000000ff15167210 */ /* 0x000fe20007ffe1ff */
[----:B0-----:R-:W-:-:S03]  /*01f0*/  IMAD.WIDE.U32 R2, R20, 0x4, R2 ;  /* 0x0000000414027825 */ /* 0x001fc600078e0002 */
[----:B------:R-:W-:-:S04]  /*0200*/  IADD3 R4, P1, PT, R2, 0x10, RZ ;  /* 0x0000001002047810 */ /* 0x000fc80007f3e0ff */
[----:B------:R-:W-:-:S09]  /*0210*/  IADD3.X R5, PT, PT, RZ, R3, RZ, P1, !PT ;  /* 0x00000003ff057210 */ /* 0x000fd20000ffe4ff */
.L_x_86:
[----:B------:R-:W0:Y:S01]  /*0220*/  LDC.64 R14, c[0x0][0x388] ;  /* 0x0000e200ff0e7b82 */ /* 0x000e220000000a00 */
[----:B------:R-:W-:Y:S02]  /*0230*/  MOV R2, R4 ;  /* 0x0000000400027202 */ /* 0x000fe40000000f00 */
[----:B------:R-:W-:-:S05]  /*0240*/  MOV R3, R5 ;  /* 0x0000000500037202 */ /* 0x000fca0000000f00 */
[----:B------:R-:W2:Y:S04]  /*0250*/  LDG.E R25, desc[UR4][R2.64+-0x10] ;  /* 0xfffff00402197981 */ /* 0x000ea8000c1e1900 */
[----:B------:R-:W3:Y:S04]  /*0260*/  LDG.E R23, desc[UR4][R2.64+-0xc] ;  /* 0xfffff40402177981 */ /* 0x000ee8000c1e1900 */
[----:B------:R-:W4:Y:S04]  /*0270*/  LDG.E R29, desc[UR4][R2.64+-0x8] ;  /* 0xfffff804021d7981 */ /* 0x000f28000c1e1900 */
[----:B------:R-:W5:Y:S01]  /*0280*/  LDG.E R28, desc[UR4][R2.64+-0x4] ;  /* 0xfffffc04021c7981 */ /* 0x000f62000c1e1900 */
[----:B0-----:R-:W-:-:S05]  /*0290*/  IMAD.WIDE R14, R18, 0x4, R14 ;  /* 0x00000004120e7825 */ /* 0x001fca00078e020e */
[----:B------:R0:W2:Y:S01]  /*02a0*/  LDG.E R26, desc[UR4][R14.64] ;  /* 0x000000040e1a7981 */ /* 0x0000a2000c1e1900 */
[----:B------:R-:W-:-:S04]  /*02b0*/  IMAD.WIDE R12, R17, 0x4, R14 ;  /* 0x00000004110c7825 */ /* 0x000fc800078e020e */
[C---:B------:R-:W-:Y:S02]  /*02c0*/  IMAD.WIDE R4, R17.reuse, 0x4, R12 ;  /* 0x0000000411047825 */ /* 0x040fe400078e020c */
[----:B------:R-:W3:Y:S02]  /*02d0*/  LDG.E R12, desc[UR4][R12.64] ;  /* 0x000000040c0c7981 */ /* 0x000ee4000c1e1900 */
[C---:B------:R-:W-:Y:S02]  /*02e0*/  IMAD.WIDE R8, R17.reuse, 0x4, R4 ;  /* 0x0000000411087825 */ /* 0x040fe400078e0204 */
[----:B------:R-:W4:Y:S02]  /*02f0*/  LDG.E R4, desc[UR4][R4.64] ;  /* 0x0000000404047981 */ /* 0x000f24000c1e1900 */
[C---:B------:R-:W-:Y:S02]  /*0300*/  IMAD.WIDE R6, R17.reuse, 0x4, R8 ;  /* 0x0000000411067825 */ /* 0x040fe400078e0208 */
[----:B------:R-:W5:Y:S02]  /*0310*/  LDG.E R8, desc[UR4][R8.64] ;  /* 0x0000000408087981 */ /* 0x000f64000c1e1900 */
[----:B------:R-:W-:-:S02]  /*0320*/  IMAD.WIDE R10, R17, 0x4, R6 ;  /* 0x00000004110a7825 */ /* 0x000fc400078e0206 */
[----:B------:R-:W5:Y:S04]  /*0330*/  LDG.E R5, desc[UR4][R2.64] ;  /* 0x0000000402057981 */ /* 0x000f68000c1e1900 */
[----:B------:R-:W5:Y:S01]  /*0340*/  LDG.E R6, desc[UR4][R6.64] ;  /* 0x0000000406067981 */ /* 0x000f62000c1e1900 */
[----:B0-----:R-:W-:-:S03]  /*0350*/  IMAD.WIDE R14, R17, 0x4, R10 ;  /* 0x00000004110e7825 */ /* 0x001fc600078e020a */
[----:B------:R-:W5:Y:S04]  /*0360*/  LDG.E R10, desc[UR4][R10.64] ;  /* 0x000000040a0a7981 */ /* 0x000f68000c1e1900 */
[----:B------:R-:W5:Y:S04]  /*0370*/  LDG.E R13, desc[UR4][R14.64] ;  /* 0x000000040e0d7981 */ /* 0x000f68000c1e1900 */
[----:B------:R-:W5:Y:S04]  /*0380*/  LDG.E R7, desc[UR4][R2.64+0x4] ;  /* 0x0000040402077981 */ /* 0x000f68000c1e1900 */
[----:B------:R-:W5:Y:S01]  /*0390*/  LDG.E R9, desc[UR4][R2.64+0xc] ;  /* 0x00000c0402097981 */ /* 0x000f62000c1e1900 */
[----:B--2---:R-:W-:Y:S01]  /*03a0*/  FFMA R26, R25, R26, R24 ;  /* 0x0000001a191a7223 */ /* 0x004fe20000000018 */
[----:B------:R-:W-:-:S02]  /*03b0*/  IMAD.WIDE R24, R17, 0x4, R14 ;  /* 0x0000000411187825 */ /* 0x000fc400078e020e */
[----:B------:R-:W2:Y:S04]  /*03c0*/  LDG.E R14, desc[UR4][R2.64+0x8] ;  /* 0x00000804020e7981 */ /* 0x000ea8000c1e1900 */
[----:B------:R-:W2:Y:S01]  /*03d0*/  LDG.E R24, desc[UR4][R24.64] ;  /* 0x0000000418187981 */ /* 0x000ea2000c1e1900 */
[----:B---3--:R-:W-:Y:S01]  /*03e0*/  FFMA R12, R23, R12, R26 ;  /* 0x0000000c170c7223 */ /* 0x008fe2000000001a */
[----:B------:R-:W-:-:S03]  /*03f0*/  IADD3 R22, PT, PT, R22, 0x8, RZ ;  /* 0x0000000816167810 */ /* 0x000fc60007ffe0ff */
[----:B----4-:R-:W-:Y:S01]  /*0400*/  FFMA R29, R29, R4, R12 ;  /* 0x000000041d1d7223 */ /* 0x010fe2000000000c */
[----:B------:R-:W-:-:S03]  /*0410*/  ISETP.NE.AND P1, PT, R22, RZ, PT ;  /* 0x000000ff1600720c */ /* 0x000fc60003f25270 */
[----:B-----5:R-:W-:Y:S01]  /*0420*/  FFMA R8, R28, R8, R29 ;  /* 0x000000081c087223 */ /* 0x020fe2000000001d */
[----:B------:R-:W-:-:S03]  /*0430*/  IADD3 R4, P2, PT, R2, 0x20, RZ ;  /* 0x0000002002047810 */ /* 0x000fc60007f5e0ff */
[----:B------:R-:W-:Y:S01]  /*0440*/  FFMA R6, R5, R6, R8 ;  /* 0x0000000605067223 */ /* 0x000fe20000000008 */
[----:B------:R-:W-:Y:S02]  /*0450*/  IADD3.X R5, PT, PT, RZ, R3, RZ, P2, !PT ;  /* 0x00000003ff057210 */ /* 0x000fe400017fe4ff */
[----:B------:R-:W-:Y:S01]  /*0460*/  LEA R18, R17, R18, 0x3 ;  /* 0x0000001211127211 */ /* 0x000fe200078e18ff */
[----:B------:R-:W-:-:S04]  /*0470*/  FFMA R7, R7, R10, R6 ;  /* 0x0000000a07077223 */ /* 0x000fc80000000006 */
[----:B--2---:R-:W-:-:S04]  /*0480*/  FFMA R14, R14, R13, R7 ;  /* 0x0000000d0e0e7223 */ /* 0x004fc80000000007 */
[----:B------:R-:W-:Y:S01]  /*0490*/  FFMA R24, R9, R24, R14 ;  /* 0x0000001809187223 */ /* 0x000fe2000000000e */
[----:B------:R-:W-:Y:S06]  /*04a0*/  @P1 BRA `(.L_x_86) ;  /* 0xfffffffc005c1947 */ /* 0x000fec000383ffff */
.L_x_85:
[----:B------:R-:W-:Y:S05]  /*04b0*/  @!P0 BRA `(.L_x_84) ;  /* 0x0000000000fc8947 */ /* 0x000fea0003800000 */
[----:B------:R-:W-:Y:S02]  /*04c0*/  ISETP.GE.U32.AND P1, PT, R27, 0x4, PT ;  /* 0x000000041b00780c */ /* 0x000fe40003f26070 */
[----:B------:R-:W-:-:S04]  /*04d0*/  LOP3.LUT R14, R19, 0x3, RZ, 0xc0, !PT ;  /* 0x00000003130e7812 */ /* 0x000fc800078ec0ff */
[----:B------:R-:W-:-:S07]  /*04e0*/  ISETP.NE.AND P0, PT, R14, RZ, PT ;  /* 0x000000ff0e00720c */ /* 0x000fce0003f05270 */
[----:B------:R-:W-:Y:S06]  /*04f0*/  @!P1 BRA `(.L_x_87) ;  /* 0x00000000006c9947 */ /* 0x000fec0003800000 */
[----:B------:R-:W0:Y:S01]  /*0500*/  LDC.64 R4, c[0x0][0x388] ;  /* 0x0000e200ff047b82 */ /* 0x000e220000000a00 */
[----:B------:R-:W1:Y:S01]  /*0510*/  LDCU.64 UR6, c[0x0][0x380] ;  /* 0x00007000ff0677ac */ /* 0x000e620008000a00 */
[----:B------:R-:W-:Y:S01]  /*0520*/  IMAD R7, R21, R17, R0 ;  /* 0x0000001115077224 */ /* 0x000fe200078e0200 */
[CC--:B------:R-:W-:Y:S02]  /*0530*/  IADD3 R3, PT, PT, R20.reuse, R21.reuse, RZ ;  /* 0x0000001514037210 */ /* 0x0c0fe40007ffe0ff */
[----:B------:R-:W-:-:S03]  /*0540*/  IADD3 R8, P1, PT, R20, R21, RZ ;  /* 0x0000001514087210 */ /* 0x000fc60007f3e0ff */
[----:B------:R-:W2:Y:S01]  /*0550*/  LDC.64 R12, c[0x0][0x380] ;  /* 0x0000e000ff0c7b82 */ /* 0x000ea20000000a00 */
[----:B0-----:R-:W-:-:S04]  /*0560*/  IMAD.WIDE R4, R7, 0x4, R4 ;  /* 0x0000000407047825 */ /* 0x001fc800078e0204 */
[----:B------:R-:W-:Y:S02]  /*0570*/  IMAD.WIDE R6, R17, 0x4, R4 ;  /* 0x0000000411067825 */ /* 0x000fe400078e0204 */
[----:B------:R-:W3:Y:S02]  /*0580*/  LDG.E R4, desc[UR4][R4.64] ;  /* 0x0000000404047981 */ /* 0x000ee4000c1e1900 */
[----:B--2---:R-:W-:Y:S01]  /*0590*/  IMAD.WIDE.U32 R12, R3, 0x4, R12 ;  /* 0x00000004030c7825 */ /* 0x004fe200078e000c */
[----:B------:R-:W-:Y:S02]  /*05a0*/  IADD3.X R3, PT, PT, RZ, RZ, RZ, P1, !PT ;  /* 0x000000ffff037210 */ /* 0x000fe40000ffe4ff */
[----:B-1----:R-:W-:-:S03]  /*05b0*/  LEA R2, P1, R8, UR6, 0x2 ;  /* 0x0000000608027c11 */ /* 0x002fc6000f8210ff */
[----:B------:R-:W3:Y:S01]  /*05c0*/  LDG.E R13, desc[UR4][R12.64] ;  /* 0x000000040c0d7981 */ /* 0x000ee2000c1e1900 */
[----:B------:R-:W-:Y:S01]  /*05d0*/  LEA.HI.X R3, R8, UR7, R3, 0x2, P1 ;  /* 0x0000000708037c11 */ /* 0x000fe200088f1403 */
[C---:B------:R-:W-:Y:S02]  /*05e0*/  IMAD.WIDE R8, R17.reuse, 0x4, R6 ;  /* 0x0000000411087825 */ /* 0x040fe400078e0206 */
[----:B------:R-:W2:Y:S04]  /*05f0*/  LDG.E R6, desc[UR4][R6.64] ;  /* 0x0000000406067981 */ /* 0x000ea8000c1e1900 */
[----:B------:R-:W2:Y:S01]  /*0600*/  LDG.E R15, desc[UR4][R2.64+0x4] ;  /* 0x00000404020f7981 */ /* 0x000ea2000c1e1900 */
[----:B------:R-:W-:-:S03]  /*0610*/  IMAD.WIDE R10, R17, 0x4, R8 ;  /* 0x00000004110a7825 */ /* 0x000fc600078e0208 */
[----:B------:R-:W4:Y:S04]  /*0620*/  LDG.E R22, desc[UR4][R8.64] ;  /* 0x0000000408167981 */ /* 0x000f28000c1e1900 */
[----:B------:R-:W4:Y:S04]  /*0630*/  LDG.E R18, desc[UR4][R2.64+0x8] ;  /* 0x0000080402127981 */ /* 0x000f28000c1e1900 */
[----:B------:R-:W5:Y:S04]  /*0640*/  LDG.E R26, desc[UR4][R2.64+0xc] ;  /* 0x00000c04021a7981 */ /* 0x000f68000c1e1900 */
[----:B------:R-:W5:Y:S01]  /*0650*/  LDG.E R10, desc[UR4][R10.64] ;  /* 0x000000040a0a7981 */ /* 0x000f62000c1e1900 */
[----:B------:R-:W-:Y:S01]  /*0660*/  IADD3 R21, PT, PT, R21, 0x4, RZ ;  /* 0x0000000415157810 */ /* 0x000fe20007ffe0ff */
[----:B---3--:R-:W-:-:S04]  /*0670*/  FFMA R24, R13, R4, R24 ;  /* 0x000000040d187223 */ /* 0x008fc80000000018 */
[----:B--2---:R-:W-:-:S04]  /*0680*/  FFMA R15, R15, R6, R24 ;  /* 0x000000060f0f7223 */ /* 0x004fc80000000018 */
[----:B----4-:R-:W-:-:S04]  /*0690*/  FFMA R15, R18, R22, R15 ;  /* 0x00000016120f7223 */ /* 0x010fc8000000000f */
[----:B-----5:R-:W-:-:S07]  /*06a0*/  FFMA R24, R26, R10, R15 ;  /* 0x0000000a1a187223 */ /* 0x020fce000000000f */
.L_x_87:
[----:B------:R-:W-:Y:S05]  /*06b0*/  @!P0 BRA `(.L_x_84) ;  /* 0x00000000007c8947 */ /* 0x000fea0003800000 */
[----:B------:R-:W-:Y:S01]  /*06c0*/  ISETP.NE.AND P1, PT, R14, 0x1, PT ;  /* 0x000000010e00780c */ /* 0x000fe20003f25270 */
[----:B------:R-:W0:Y:S01]  /*06d0*/  LDC.64 R10, c[0x0][0x380] ;  /* 0x0000e000ff0a7b82 */ /* 0x000e220000000a00 */
[----:B------:R-:W-:-:S04]  /*06e0*/  LOP3.LUT R19, R19, 0x1, RZ, 0xc0, !PT ;  /* 0x0000000113137812 */ /* 0x000fc800078ec0ff */
[----:B------:R-:W-:-:S03]  /*06f0*/  ISETP.NE.U32.AND P0, PT, R19, 0x1, PT ;  /* 0x000000011300780c */ /* 0x000fc60003f05070 */
[----:B------:R-:W1:Y:S04]  /*0700*/  LDC.64 R8, c[0x0][0x388] ;  /* 0x0000e200ff087b82 */ /* 0x000e680000000a00 */
[CC--:B------:R-:W-:Y:S02]  /*0710*/  @P1 IADD3 R13, PT, PT, R20.reuse, R21.reuse, RZ ;  /* 0x00000015140d1210 */ /* 0x0c0fe40007ffe0ff */
[----:B------:R-:W-:Y:S02]  /*0720*/  @P1 IADD3 R12, P2, PT, R20, R21, RZ ;  /* 0x00000015140c1210 */ /* 0x000fe40007f5e0ff */
[----:B------:R-:W2:Y:S02]  /*0730*/  @P1 LDC.64 R2, c[0x0][0x380] ;  /* 0x0000e000ff021b82 */ /* 0x000ea40000000a00 */
[----:B------:R-:W-:-:S06]  /*0740*/  @P1 IADD3.X R14, PT, PT, RZ, RZ, RZ, P2, !PT ;  /* 0x000000ffff0e1210 */ /* 0x000fcc00017fe4ff */
[----:B------:R-:W3:Y:S01]  /*0750*/  LDC.64 R4, c[0x0][0x380] ;  /* 0x0000e000ff047b82 */ /* 0x000ee20000000a00 */
[----:B0-----:R-:W-:-:S04]  /*0760*/  @P1 IMAD.WIDE.U32 R10, R13, 0x4, R10 ;  /* 0x000000040d0a1825 */ /* 0x001fc800078e000a */
[C---:B------:R-:W-:Y:S01]  /*0770*/  @P1 IMAD R13, R21.reuse, R17, R0 ;  /* 0x00000011150d1224 */ /* 0x040fe200078e0200 */
[----:B------:R-:W-:Y:S01]  /*0780*/  @P1 IADD3 R21, PT, PT, R21, 0x2, RZ ;  /* 0x0000000215151810 */ /* 0x000fe20007ffe0ff */
[----:B------:R-:W4:Y:S01]  /*0790*/  @P1 LDG.E R11, desc[UR4][R10.64] ;  /* 0x000000040a0b1981 */ /* 0x000f22000c1e1900 */
[----:B------:R-:W0:Y:S01]  /*07a0*/  LDC.64 R6, c[0x0][0x388] ;  /* 0x0000e200ff067b82 */ /* 0x000e220000000a00 */
[----:B-1----:R-:W-:Y:S01]  /*07b0*/  @P1 IMAD.WIDE R8, R13, 0x4, R8 ;  /* 0x000000040d081825 */ /* 0x002fe200078e0208 */
[----:B------:R-:W-:Y:S02]  /*07c0*/  @!P0 IADD3 R15, PT, PT, R20, R21, RZ ;  /* 0x00000015140f8210 */ /* 0x000fe40007ffe0ff */
[----:B--2---:R-:W-:Y:S01]  /*07d0*/  @P1 LEA R2, P2, R12, R2, 0x2 ;  /* 0x000000020c021211 */ /* 0x004fe200078410ff */
[----:B------:R-:W-:-:S03]  /*07e0*/  @!P0 IMAD R21, R21, R17, R0 ;  /* 0x0000001115158224 */ /* 0x000fc600078e0200 */
[----:B------:R-:W-:Y:S01]  /*07f0*/  @P1 LEA.HI.X R3, R12, R3, R14, 0x2, P2 ;  /* 0x000000030c031211 */ /* 0x000fe200010f140e */
[----:B------:R-:W-:Y:S01]  /*0800*/  @P1 IMAD.WIDE R12, R17, 0x4, R8 ;  /* 0x00000004110c1825 */ /* 0x000fe200078e0208 */
[----:B------:R-:W4:Y:S03]  /*0810*/  @P1 LDG.E R14, desc[UR4][R8.64] ;  /* 0x00000004080e1981 */ /* 0x000f26000c1e1900 */
[----:B---3--:R-:W-:Y:S01]  /*0820*/  @!P0 IMAD.WIDE.U32 R4, R15, 0x4, R4 ;  /* 0x000000040f048825 */ /* 0x008fe200078e0004 */
[----:B------:R-:W2:Y:S04]  /*0830*/  @P1 LDG.E R2, desc[UR4][R2.64+0x4] ;  /* 0x0000040402021981 */ /* 0x000ea8000c1e1900 */
[----:B------:R-:W2:Y:S01]  /*0840*/  @P1 LDG.E R12, desc[UR4][R12.64] ;  /* 0x000000040c0c1981 */ /* 0x000ea2000c1e1900 */
[----:B0-----:R-:W-:-:S03]  /*0850*/  @!P0 IMAD.WIDE R6, R21, 0x4, R6 ;  /* 0x0000000415068825 */ /* 0x001fc600078e0206 */
[----:B------:R-:W3:Y:S04]  /*0860*/  @!P0 LDG.E R5, desc[UR4][R4.64] ;  /* 0x0000000404058981 */ /* 0x000ee8000c1e1900 */
[----:B------:R-:W3:Y:S01]  /*0870*/  @!P0 LDG.E R6, desc[UR4][R6.64] ;  /* 0x0000000406068981 */ /* 0x000ee2000c1e1900 */
[----:B----4-:R-:W-:-:S04]  /*0880*/  @P1 FFMA R11, R11, R14, R24 ;  /* 0x0000000e0b0b1223 */ /* 0x010fc80000000018 */
[----:B--2---:R-:W-:-:S04]  /*0890*/  @P1 FFMA R24, R2, R12, R11 ;  /* 0x0000000c02181223 */ /* 0x004fc8000000000b */
[----:B---3--:R-:W-:-:S07]  /*08a0*/  @!P0 FFMA R24, R5, R6, R24 ;  /* 0x0000000605188223 */ /* 0x008fce0000000018 */
.L_x_84:
[----:B------:R-:W0:Y:S01]  /*08b0*/  LDC.64 R2, c[0x0][0x390] ;  /* 0x0000e400ff027b82 */ /* 0x000e220000000a00 */
[----:B------:R-:W-:-:S04]  /*08c0*/  IMAD R17, R16, R17, R0 ;  /* 0x0000001110117224 */ /* 0x000fc800078e0200 */
[----:B0-----:R-:W-:-:S05]  /*08d0*/  IMAD.WIDE R2, R17, 0x4, R2 ;  /* 0x0000000411027825 */ /* 0x001fca00078e0202 */
[----:B------:R-:W-:Y:S01]  /*08e0*/  STG.E desc[UR4][R2.64], R24 ;  /* 0x0000001802007986 */ /* 0x000fe2000c101904 */
[----:B------:R-:W-:Y:S05]  /*08f0*/  EXIT ;  /* 0x000000000000794d */ /* 0x000fea0003800000 */
.L_x_88:
        /* <DEDUP_REMOVED lines=16> */
.L_x_101:


//--------------------- .nv.shared.reserved.0     --------------------------
	.section	.nv.shared.reserved.0,"aw",@nobits
	.weak		__nv_reservedSMEM_offset_0_alias
	.size		__nv_reservedSMEM_offset_0_alias, 0, 64
	.other		__nv_reservedSMEM_offset_0_alias,@"STO_CUDA_RESERVED_SHARED STV_DEFAULT"
__nv_reservedSMEM_offset_0_alias:
	.zero		0
	.zero		64


//--------------------- .nv.constant0._Z21update_weights_kernelPfS_i --------------------------
	.section	.nv.constant0._Z21update_weights_kernelPfS_i,"a",@progbits
	.sectionflags	@""
	.align	4
.nv.constant0._Z21update_weights_kernelPfS_i:
	.zero		916


//--------------------- .nv.constant0._Z25multiply_gradients_kernelPfS_i --------------------------
	.section	.nv.constant0._Z25multiply_gradients_kernelPfS_i,"a",@progbits
	.sectionflags	@""
	.align	4
.nv.constant0._Z25multiply_gradients_kernelPfS_i:
	.zero		916


//--------------------- .nv.constant0._Z12drelu_kernelPfS_i --------------------------
	.section	.nv.constant0._Z12drelu_kernelPfS_i,"a",@progbits
	.sectionflags	@""
	.align	4
.nv.constant0._Z12drelu_kernelPfS_i:
	.zero		916


//--------------------- .nv.constant0._Z23update_gradients_kernelPfS_S_S_iii --------------------------
	.section	.nv.constant0._Z23update_gradients_kernelPfS_S_S_iii,"a",@progbits
	.sectionflags	@""
	.align	4
.nv.constant0._Z23update_gradients_kernelPfS_S_S_iii:
	.zero		940


//--------------------- .nv.constant0._Z31compute_output_gradients_kernelPfS_Pii --------------------------
	.section	.nv.constant0._Z31compute_output_gradients_kernelPfS_Pii,"a",@progbits
	.sectionflags	@""
	.align	4
.nv.constant0._Z31compute_output_gradients_kernelPfS_Pii:
	.zero		924


//--------------------- .nv.constant0._Z16zero_grad_kernelPfi --------------------------
	.section	.nv.constant0._Z16zero_grad_kernelPfi,"a",@progbits
	.sectionflags	@""
	.align	4
.nv.constant0._Z16zero_grad_kernelPfi:
	.zero		908


//--------------------- .nv.constant0._Z14softmax_kernelPfii --------------------------
	.section	.nv.constant0._Z14softmax_kernelPfii,"a",@progbits
	.sectionflags	@""
	.align	4
.nv.constant0._Z14softmax_kernelPfii:
	.zero		912


//--------------------- .nv.constant0._Z15bias_add_kernelPfS_ii --------------------------
	.section	.nv.constant0._Z15bias_add_kernelPfS_ii,"a",@progbits
	.sectionflags	@""
	.align	4
.nv.constant0._Z15bias_add_kernelPfS_ii:
	.zero		920


//--------------------- .nv.constant0._Z11relu_kernelPfi --------------------------
	.section	.nv.constant0._Z11relu_kernelPfi,"a",@progbits
	.sectionflags	@""
	.align	4
.nv.constant0._Z11relu_kernelPfi:
	.zero		908


//--------------------- .nv.constant0._Z18matmul_at_b_kernelPfS_S_iii --------------------------
	.section	.nv.constant0._Z18matmul_at_b_kernelPfS_S_iii,"a",@progbits
	.sectionflags	@""
	.align	4
.nv.constant0._Z18matmul_at_b_kernelPfS_S_iii:
	.zero		932


//--------------------- .nv.constant0._Z18matmul_a_bt_kernelPfS_S_iii --------------------------
	.section	.nv.constant0._Z18matmul_a_bt_kernelPfS_S_iii,"a",@progbits
	.sectionflags	@""
	.align	4
.nv.constant0._Z18matmul_a_bt_kernelPfS_S_iii:
	.zero		932


//--------------------- .nv.constant0._Z17matmul_a_b_kernelPfS_S_iii --------------------------
	.section	.nv.constant0._Z17matmul_a_b_kernelPfS_S_iii,"a",@progbits
	.sectionflags	@""
	.align	4
.nv.constant0._Z17matmul_a_b_kernelPfS_S_iii:
	.zero		932


//--------------------- SYMBOLS --------------------------

	.type		.nv.reservedSmem.offset0,@object
	.size		.nv.reservedSmem.offset0,0x4
